//
// Generated by NVIDIA NVVM Compiler
//
// Compiler Build ID: CL-36424714
// Cuda compilation tools, release 13.0, V13.0.88
// Based on NVVM 20.0.0
//

.version 9.0
.target sm_100
.address_size 64

	// .globl	_Z4SumaiPdS_S_

.visible .entry _Z4SumaiPdS_S_(
	.param .u32 _Z4SumaiPdS_S__param_0,
	.param .u64 .ptr .align 1 _Z4SumaiPdS_S__param_1,
	.param .u64 .ptr .align 1 _Z4SumaiPdS_S__param_2,
	.param .u64 .ptr .align 1 _Z4SumaiPdS_S__param_3
)
{
	.reg .pred 	%p<2>;
	.reg .b32 	%r<14>;
	.reg .b64 	%rd<11>;
	.reg .b64 	%fd<4>;

	ld.param.u32 	%r4, [_Z4SumaiPdS_S__param_0];
	ld.param.u64 	%rd1, [_Z4SumaiPdS_S__param_1];
	ld.param.u64 	%rd2, [_Z4SumaiPdS_S__param_2];
	ld.param.u64 	%rd3, [_Z4SumaiPdS_S__param_3];
	mov.u32 	%r5, %tid.x;
	mov.u32 	%r6, %ntid.x;
	mov.u32 	%r7, %ctaid.x;
	mad.lo.s32 	%r1, %r6, %r7, %r5;
	mov.u32 	%r8, %tid.y;
	mov.u32 	%r9, %ntid.y;
	mov.u32 	%r10, %ctaid.y;
	mad.lo.s32 	%r11, %r9, %r10, %r8;
	max.u32 	%r12, %r1, %r11;
	setp.ge.u32 	%p1, %r12, %r4;
	@%p1 bra 	$L__BB0_2;
	cvta.to.global.u64 	%rd4, %rd1;
	cvta.to.global.u64 	%rd5, %rd2;
	cvta.to.global.u64 	%rd6, %rd3;
	mad.lo.s32 	%r13, %r11, %r4, %r1;
	mul.wide.u32 	%rd7, %r13, 8;
	add.s64 	%rd8, %rd4, %rd7;
	ld.global.f64 	%fd1, [%rd8];
	add.s64 	%rd9, %rd5, %rd7;
	ld.global.f64 	%fd2, [%rd9];
	add.f64 	%fd3, %fd1, %fd2;
	add.s64 	%rd10, %rd6, %rd7;
	st.global.f64 	[%rd10], %fd3;
$L__BB0_2:
	ret;

}
	// .globl	_Z5ISumaiPdS_
.visible .entry _Z5ISumaiPdS_(
	.param .u32 _Z5ISumaiPdS__param_0,
	.param .u64 .ptr .align 1 _Z5ISumaiPdS__param_1,
	.param .u64 .ptr .align 1 _Z5ISumaiPdS__param_2
)
{
	.reg .pred 	%p<2>;
	.reg .b32 	%r<14>;
	.reg .b64 	%rd<8>;
	.reg .b64 	%fd<4>;

	ld.param.u32 	%r4, [_Z5ISumaiPdS__param_0];
	ld.param.u64 	%rd1, [_Z5ISumaiPdS__param_1];
	ld.param.u64 	%rd2, [_Z5ISumaiPdS__param_2];
	mov.u32 	%r5, %tid.x;
	mov.u32 	%r6, %ntid.x;
	mov.u32 	%r7, %ctaid.x;
	mad.lo.s32 	%r1, %r6, %r7, %r5;
	mov.u32 	%r8, %tid.y;
	mov.u32 	%r9, %ntid.y;
	mov.u32 	%r10, %ctaid.y;
	mad.lo.s32 	%r11, %r9, %r10, %r8;
	max.u32 	%r12, %r1, %r11;
	setp.ge.u32 	%p1, %r12, %r4;
	@%p1 bra 	$L__BB1_2;
	cvta.to.global.u64 	%rd3, %rd1;
	cvta.to.global.u64 	%rd4, %rd2;
	mad.lo.s32 	%r13, %r11, %r4, %r1;
	mul.wide.u32 	%rd5, %r13, 8;
	add.s64 	%rd6, %rd3, %rd5;
	ld.global.f64 	%fd1, [%rd6];
	add.s64 	%rd7, %rd4, %rd5;
	ld.global.f64 	%fd2, [%rd7];
	add.f64 	%fd3, %fd1, %fd2;
	st.global.f64 	[%rd6], %fd3;
$L__BB1_2:
	ret;

}
	// .globl	_Z5RestaiPdS_S_
.visible .entry _Z5RestaiPdS_S_(
	.param .u32 _Z5RestaiPdS_S__param_0,
	.param .u64 .ptr .align 1 _Z5RestaiPdS_S__param_1,
	.param .u64 .ptr .align 1 _Z5RestaiPdS_S__param_2,
	.param .u64 .ptr .align 1 _Z5RestaiPdS_S__param_3
)
{
	.reg .pred 	%p<2>;
	.reg .b32 	%r<14>;
	.reg .b64 	%rd<11>;
	.reg .b64 	%fd<4>;

	ld.param.u32 	%r4, [_Z5RestaiPdS_S__param_0];
	ld.param.u64 	%rd1, [_Z5RestaiPdS_S__param_1];
	ld.param.u64 	%rd2, [_Z5RestaiPdS_S__param_2];
	ld.param.u64 	%rd3, [_Z5RestaiPdS_S__param_3];
	mov.u32 	%r5, %tid.x;
	mov.u32 	%r6, %ntid.x;
	mov.u32 	%r7, %ctaid.x;
	mad.lo.s32 	%r1, %r6, %r7, %r5;
	mov.u32 	%r8, %tid.y;
	mov.u32 	%r9, %ntid.y;
	mov.u32 	%r10, %ctaid.y;
	mad.lo.s32 	%r11, %r9, %r10, %r8;
	max.u32 	%r12, %r1, %r11;
	setp.ge.u32 	%p1, %r12, %r4;
	@%p1 bra 	$L__BB2_2;
	cvta.to.global.u64 	%rd4, %rd1;
	cvta.to.global.u64 	%rd5, %rd2;
	cvta.to.global.u64 	%rd6, %rd3;
	mad.lo.s32 	%r13, %r11, %r4, %r1;
	mul.wide.u32 	%rd7, %r13, 8;
	add.s64 	%rd8, %rd4, %rd7;
	ld.global.f64 	%fd1, [%rd8];
	add.s64 	%rd9, %rd5, %rd7;
	ld.global.f64 	%fd2, [%rd9];
	sub.f64 	%fd3, %fd1, %fd2;
	add.s64 	%rd10, %rd6, %rd7;
	st.global.f64 	[%rd10], %fd3;
$L__BB2_2:
	ret;

}
	// .globl	_Z6IRestaiPdS_
.visible .entry _Z6IRestaiPdS_(
	.param .u32 _Z6IRestaiPdS__param_0,
	.param .u64 .ptr .align 1 _Z6IRestaiPdS__param_1,
	.param .u64 .ptr .align 1 _Z6IRestaiPdS__param_2
)
{
	.reg .pred 	%p<2>;
	.reg .b32 	%r<14>;
	.reg .b64 	%rd<8>;
	.reg .b64 	%fd<4>;

	ld.param.u32 	%r4, [_Z6IRestaiPdS__param_0];
	ld.param.u64 	%rd1, [_Z6IRestaiPdS__param_1];
	ld.param.u64 	%rd2, [_Z6IRestaiPdS__param_2];
	mov.u32 	%r5, %tid.x;
	mov.u32 	%r6, %ntid.x;
	mov.u32 	%r7, %ctaid.x;
	mad.lo.s32 	%r1, %r6, %r7, %r5;
	mov.u32 	%r8, %tid.y;
	mov.u32 	%r9, %ntid.y;
	mov.u32 	%r10, %ctaid.y;
	mad.lo.s32 	%r11, %r9, %r10, %r8;
	max.u32 	%r12, %r1, %r11;
	setp.ge.u32 	%p1, %r12, %r4;
	@%p1 bra 	$L__BB3_2;
	cvta.to.global.u64 	%rd3, %rd1;
	cvta.to.global.u64 	%rd4, %rd2;
	mad.lo.s32 	%r13, %r11, %r4, %r1;
	mul.wide.u32 	%rd5, %r13, 8;
	add.s64 	%rd6, %rd3, %rd5;
	ld.global.f64 	%fd1, [%rd6];
	add.s64 	%rd7, %rd4, %rd5;
	ld.global.f64 	%fd2, [%rd7];
	sub.f64 	%fd3, %fd1, %fd2;
	st.global.f64 	[%rd6], %fd3;
$L__BB3_2:
	ret;

}
	// .globl	_Z5MultiiPdS_S_
.visible .entry _Z5MultiiPdS_S_(
	.param .u32 _Z5MultiiPdS_S__param_0,
	.param .u64 .ptr .align 1 _Z5MultiiPdS_S__param_1,
	.param .u64 .ptr .align 1 _Z5MultiiPdS_S__param_2,
	.param .u64 .ptr .align 1 _Z5MultiiPdS_S__param_3
)
{
	.reg .pred 	%p<2>;
	.reg .b32 	%r<14>;
	.reg .b64 	%rd<11>;
	.reg .b64 	%fd<4>;

	ld.param.u32 	%r4, [_Z5MultiiPdS_S__param_0];
	ld.param.u64 	%rd1, [_Z5MultiiPdS_S__param_1];
	ld.param.u64 	%rd2, [_Z5MultiiPdS_S__param_2];
	ld.param.u64 	%rd3, [_Z5MultiiPdS_S__param_3];
	mov.u32 	%r5, %tid.x;
	mov.u32 	%r6, %ntid.x;
	mov.u32 	%r7, %ctaid.x;
	mad.lo.s32 	%r1, %r6, %r7, %r5;
	mov.u32 	%r8, %tid.y;
	mov.u32 	%r9, %ntid.y;
	mov.u32 	%r10, %ctaid.y;
	mad.lo.s32 	%r11, %r9, %r10, %r8;
	max.u32 	%r12, %r1, %r11;
	setp.ge.u32 	%p1, %r12, %r4;
	@%p1 bra 	$L__BB4_2;
	cvta.to.global.u64 	%rd4, %rd1;
	cvta.to.global.u64 	%rd5, %rd2;
	cvta.to.global.u64 	%rd6, %rd3;
	mad.lo.s32 	%r13, %r11, %r4, %r1;
	mul.wide.u32 	%rd7, %r13, 8;
	add.s64 	%rd8, %rd4, %rd7;
	ld.global.f64 	%fd1, [%rd8];
	add.s64 	%rd9, %rd5, %rd7;
	ld.global.f64 	%fd2, [%rd9];
	mul.f64 	%fd3, %fd1, %fd2;
	add.s64 	%rd10, %rd6, %rd7;
	st.global.f64 	[%rd10], %fd3;
$L__BB4_2:
	ret;

}
	// .globl	_Z6RMultiidPdS_
.visible .entry _Z6RMultiidPdS_(
	.param .u32 _Z6RMultiidPdS__param_0,
	.param .f64 _Z6RMultiidPdS__param_1,
	.param .u64 .ptr .align 1 _Z6RMultiidPdS__param_2,
	.param .u64 .ptr .align 1 _Z6RMultiidPdS__param_3
)
{
	.reg .pred 	%p<2>;
	.reg .b32 	%r<14>;
	.reg .b64 	%rd<8>;
	.reg .b64 	%fd<4>;

	ld.param.u32 	%r4, [_Z6RMultiidPdS__param_0];
	ld.param.f64 	%fd1, [_Z6RMultiidPdS__param_1];
	ld.param.u64 	%rd1, [_Z6RMultiidPdS__param_2];
	ld.param.u64 	%rd2, [_Z6RMultiidPdS__param_3];
	mov.u32 	%r5, %tid.x;
	mov.u32 	%r6, %ntid.x;
	mov.u32 	%r7, %ctaid.x;
	mad.lo.s32 	%r1, %r6, %r7, %r5;
	mov.u32 	%r8, %tid.y;
	mov.u32 	%r9, %ntid.y;
	mov.u32 	%r10, %ctaid.y;
	mad.lo.s32 	%r11, %r9, %r10, %r8;
	max.u32 	%r12, %r1, %r11;
	setp.ge.u32 	%p1, %r12, %r4;
	@%p1 bra 	$L__BB5_2;
	cvta.to.global.u64 	%rd3, %rd1;
	cvta.to.global.u64 	%rd4, %rd2;
	mad.lo.s32 	%r13, %r11, %r4, %r1;
	mul.wide.u32 	%rd5, %r13, 8;
	add.s64 	%rd6, %rd3, %rd5;
	ld.global.f64 	%fd2, [%rd6];
	mul.f64 	%fd3, %fd1, %fd2;
	add.s64 	%rd7, %rd4, %rd5;
	st.global.f64 	[%rd7], %fd3;
$L__BB5_2:
	ret;

}
	// .globl	_Z6IMultiiPdS_
.visible .entry _Z6IMultiiPdS_(
	.param .u32 _Z6IMultiiPdS__param_0,
	.param .u64 .ptr .align 1 _Z6IMultiiPdS__param_1,
	.param .u64 .ptr .align 1 _Z6IMultiiPdS__param_2
)
{
	.reg .pred 	%p<2>;
	.reg .b32 	%r<14>;
	.reg .b64 	%rd<8>;
	.reg .b64 	%fd<4>;

	ld.param.u32 	%r4, [_Z6IMultiiPdS__param_0];
	ld.param.u64 	%rd1, [_Z6IMultiiPdS__param_1];
	ld.param.u64 	%rd2, [_Z6IMultiiPdS__param_2];
	mov.u32 	%r5, %tid.x;
	mov.u32 	%r6, %ntid.x;
	mov.u32 	%r7, %ctaid.x;
	mad.lo.s32 	%r1, %r6, %r7, %r5;
	mov.u32 	%r8, %tid.y;
	mov.u32 	%r9, %ntid.y;
	mov.u32 	%r10, %ctaid.y;
	mad.lo.s32 	%r11, %r9, %r10, %r8;
	max.u32 	%r12, %r1, %r11;
	setp.ge.u32 	%p1, %r12, %r4;
	@%p1 bra 	$L__BB6_2;
	cvta.to.global.u64 	%rd3, %rd1;
	cvta.to.global.u64 	%rd4, %rd2;
	mad.lo.s32 	%r13, %r11, %r4, %r1;
	mul.wide.u32 	%rd5, %r13, 8;
	add.s64 	%rd6, %rd3, %rd5;
	ld.global.f64 	%fd1, [%rd6];
	add.s64 	%rd7, %rd4, %rd5;
	ld.global.f64 	%fd2, [%rd7];
	mul.f64 	%fd3, %fd1, %fd2;
	st.global.f64 	[%rd6], %fd3;
$L__BB6_2:
	ret;

}
	// .globl	_Z6DivideiPdS_S_
.visible .entry _Z6DivideiPdS_S_(
	.param .u32 _Z6DivideiPdS_S__param_0,
	.param .u64 .ptr .align 1 _Z6DivideiPdS_S__param_1,
	.param .u64 .ptr .align 1 _Z6DivideiPdS_S__param_2,
	.param .u64 .ptr .align 1 _Z6DivideiPdS_S__param_3
)
{
	.reg .pred 	%p<2>;
	.reg .b32 	%r<14>;
	.reg .b64 	%rd<11>;
	.reg .b64 	%fd<4>;

	ld.param.u32 	%r4, [_Z6DivideiPdS_S__param_0];
	ld.param.u64 	%rd1, [_Z6DivideiPdS_S__param_1];
	ld.param.u64 	%rd2, [_Z6DivideiPdS_S__param_2];
	ld.param.u64 	%rd3, [_Z6DivideiPdS_S__param_3];
	mov.u32 	%r5, %tid.x;
	mov.u32 	%r6, %ntid.x;
	mov.u32 	%r7, %ctaid.x;
	mad.lo.s32 	%r1, %r6, %r7, %r5;
	mov.u32 	%r8, %tid.y;
	mov.u32 	%r9, %ntid.y;
	mov.u32 	%r10, %ctaid.y;
	mad.lo.s32 	%r11, %r9, %r10, %r8;
	max.u32 	%r12, %r1, %r11;
	setp.ge.u32 	%p1, %r12, %r4;
	@%p1 bra 	$L__BB7_2;
	cvta.to.global.u64 	%rd4, %rd1;
	cvta.to.global.u64 	%rd5, %rd2;
	cvta.to.global.u64 	%rd6, %rd3;
	mad.lo.s32 	%r13, %r11, %r4, %r1;
	mul.wide.u32 	%rd7, %r13, 8;
	add.s64 	%rd8, %rd4, %rd7;
	ld.global.f64 	%fd1, [%rd8];
	add.s64 	%rd9, %rd5, %rd7;
	ld.global.f64 	%fd2, [%rd9];
	div.rn.f64 	%fd3, %fd1, %fd2;
	add.s64 	%rd10, %rd6, %rd7;
	st.global.f64 	[%rd10], %fd3;
$L__BB7_2:
	ret;

}
	// .globl	_Z7IDivideiPdS_
.visible .entry _Z7IDivideiPdS_(
	.param .u32 _Z7IDivideiPdS__param_0,
	.param .u64 .ptr .align 1 _Z7IDivideiPdS__param_1,
	.param .u64 .ptr .align 1 _Z7IDivideiPdS__param_2
)
{
	.reg .pred 	%p<2>;
	.reg .b32 	%r<14>;
	.reg .b64 	%rd<8>;
	.reg .b64 	%fd<4>;

	ld.param.u32 	%r4, [_Z7IDivideiPdS__param_0];
	ld.param.u64 	%rd1, [_Z7IDivideiPdS__param_1];
	ld.param.u64 	%rd2, [_Z7IDivideiPdS__param_2];
	mov.u32 	%r5, %tid.x;
	mov.u32 	%r6, %ntid.x;
	mov.u32 	%r7, %ctaid.x;
	mad.lo.s32 	%r1, %r6, %r7, %r5;
	mov.u32 	%r8, %tid.y;
	mov.u32 	%r9, %ntid.y;
	mov.u32 	%r10, %ctaid.y;
	mad.lo.s32 	%r11, %r9, %r10, %r8;
	max.u32 	%r12, %r1, %r11;
	setp.ge.u32 	%p1, %r12, %r4;
	@%p1 bra 	$L__BB8_2;
	cvta.to.global.u64 	%rd3, %rd1;
	cvta.to.global.u64 	%rd4, %rd2;
	mad.lo.s32 	%r13, %r11, %r4, %r1;
	mul.wide.u32 	%rd5, %r13, 8;
	add.s64 	%rd6, %rd3, %rd5;
	ld.global.f64 	%fd1, [%rd6];
	add.s64 	%rd7, %rd4, %rd5;
	ld.global.f64 	%fd2, [%rd7];
	div.rn.f64 	%fd3, %fd1, %fd2;
	st.global.f64 	[%rd6], %fd3;
$L__BB8_2:
	ret;

}
	// .globl	_Z5CrossiiiPdS_S_
.visible .entry _Z5CrossiiiPdS_S_(
	.param .u32 _Z5CrossiiiPdS_S__param_0,
	.param .u32 _Z5CrossiiiPdS_S__param_1,
	.param .u32 _Z5CrossiiiPdS_S__param_2,
	.param .u64 .ptr .align 1 _Z5CrossiiiPdS_S__param_3,
	.param .u64 .ptr .align 1 _Z5CrossiiiPdS_S__param_4,
	.param .u64 .ptr .align 1 _Z5CrossiiiPdS_S__param_5
)
{
	.reg .pred 	%p<13>;
	.reg .b32 	%r<94>;
	.reg .b64 	%rd<70>;
	.reg .b64 	%fd<68>;

	ld.param.u32 	%r46, [_Z5CrossiiiPdS_S__param_0];
	ld.param.u32 	%r44, [_Z5CrossiiiPdS_S__param_1];
	ld.param.u32 	%r45, [_Z5CrossiiiPdS_S__param_2];
	ld.param.u64 	%rd4, [_Z5CrossiiiPdS_S__param_3];
	ld.param.u64 	%rd5, [_Z5CrossiiiPdS_S__param_4];
	cvta.to.global.u64 	%rd1, %rd5;
	cvta.to.global.u64 	%rd2, %rd4;
	mov.u32 	%r1, %tid.x;
	mov.u32 	%r48, %ntid.x;
	mov.u32 	%r49, %ctaid.x;
	mul.lo.s32 	%r2, %r48, %r49;
	add.s32 	%r3, %r2, %r1;
	mov.u32 	%r50, %tid.y;
	mov.u32 	%r51, %ntid.y;
	mov.u32 	%r52, %ctaid.y;
	mad.lo.s32 	%r53, %r51, %r52, %r50;
	setp.ge.u32 	%p1, %r3, %r45;
	setp.ge.u32 	%p2, %r53, %r46;
	or.pred  	%p3, %p1, %p2;
	@%p3 bra 	$L__BB9_14;
	setp.lt.s32 	%p4, %r44, 1;
	mov.f64 	%fd67, 0d0000000000000000;
	@%p4 bra 	$L__BB9_13;
	mul.lo.s32 	%r5, %r44, %r53;
	and.b32  	%r6, %r44, 7;
	setp.lt.u32 	%p5, %r44, 8;
	mov.f64 	%fd67, 0d0000000000000000;
	mov.b32 	%r92, 0;
	@%p5 bra 	$L__BB9_5;
	and.b32  	%r92, %r44, 2147483640;
	neg.s32 	%r90, %r92;
	add.s32 	%r55, %r1, %r45;
	add.s32 	%r89, %r55, %r2;
	shl.b32 	%r10, %r45, 3;
	shl.b32 	%r56, %r45, 1;
	add.s32 	%r88, %r3, %r56;
	mad.lo.s32 	%r87, %r45, 3, %r3;
	shl.b32 	%r57, %r45, 2;
	add.s32 	%r86, %r3, %r57;
	mad.lo.s32 	%r85, %r45, 5, %r3;
	mad.lo.s32 	%r84, %r45, 6, %r3;
	mad.lo.s32 	%r83, %r45, 7, %r3;
	add.s32 	%r81, %r5, 3;
	mov.f64 	%fd67, 0d0000000000000000;
	mov.u32 	%r82, %r3;
$L__BB9_4:
	.pragma "nounroll";
	add.s32 	%r58, %r81, -3;
	mul.wide.u32 	%rd6, %r58, 8;
	add.s64 	%rd7, %rd2, %rd6;
	ld.global.f64 	%fd17, [%rd7];
	mul.wide.u32 	%rd8, %r82, 8;
	add.s64 	%rd9, %rd1, %rd8;
	ld.global.f64 	%fd18, [%rd9];
	fma.rn.f64 	%fd19, %fd17, %fd18, %fd67;
	add.s32 	%r59, %r81, -2;
	mul.wide.u32 	%rd10, %r59, 8;
	add.s64 	%rd11, %rd2, %rd10;
	ld.global.f64 	%fd20, [%rd11];
	mul.wide.u32 	%rd12, %r89, 8;
	add.s64 	%rd13, %rd1, %rd12;
	ld.global.f64 	%fd21, [%rd13];
	fma.rn.f64 	%fd22, %fd20, %fd21, %fd19;
	add.s32 	%r60, %r81, -1;
	mul.wide.u32 	%rd14, %r60, 8;
	add.s64 	%rd15, %rd2, %rd14;
	ld.global.f64 	%fd23, [%rd15];
	mul.wide.u32 	%rd16, %r88, 8;
	add.s64 	%rd17, %rd1, %rd16;
	ld.global.f64 	%fd24, [%rd17];
	fma.rn.f64 	%fd25, %fd23, %fd24, %fd22;
	add.s32 	%r61, %r81, 4;
	mul.wide.u32 	%rd18, %r81, 8;
	add.s64 	%rd19, %rd2, %rd18;
	ld.global.f64 	%fd26, [%rd19];
	mul.wide.u32 	%rd20, %r87, 8;
	add.s64 	%rd21, %rd1, %rd20;
	ld.global.f64 	%fd27, [%rd21];
	fma.rn.f64 	%fd28, %fd26, %fd27, %fd25;
	add.s32 	%r62, %r81, 1;
	mul.wide.u32 	%rd22, %r62, 8;
	add.s64 	%rd23, %rd2, %rd22;
	ld.global.f64 	%fd29, [%rd23];
	mul.wide.u32 	%rd24, %r86, 8;
	add.s64 	%rd25, %rd1, %rd24;
	ld.global.f64 	%fd30, [%rd25];
	fma.rn.f64 	%fd31, %fd29, %fd30, %fd28;
	add.s32 	%r63, %r81, 2;
	mul.wide.u32 	%rd26, %r63, 8;
	add.s64 	%rd27, %rd2, %rd26;
	ld.global.f64 	%fd32, [%rd27];
	mul.wide.u32 	%rd28, %r85, 8;
	add.s64 	%rd29, %rd1, %rd28;
	ld.global.f64 	%fd33, [%rd29];
	fma.rn.f64 	%fd34, %fd32, %fd33, %fd31;
	add.s32 	%r64, %r81, 3;
	mul.wide.u32 	%rd30, %r64, 8;
	add.s64 	%rd31, %rd2, %rd30;
	ld.global.f64 	%fd35, [%rd31];
	mul.wide.u32 	%rd32, %r84, 8;
	add.s64 	%rd33, %rd1, %rd32;
	ld.global.f64 	%fd36, [%rd33];
	fma.rn.f64 	%fd37, %fd35, %fd36, %fd34;
	mul.wide.u32 	%rd34, %r61, 8;
	add.s64 	%rd35, %rd2, %rd34;
	ld.global.f64 	%fd38, [%rd35];
	mul.wide.u32 	%rd36, %r83, 8;
	add.s64 	%rd37, %rd1, %rd36;
	ld.global.f64 	%fd39, [%rd37];
	fma.rn.f64 	%fd67, %fd38, %fd39, %fd37;
	add.s32 	%r90, %r90, 8;
	add.s32 	%r89, %r89, %r10;
	add.s32 	%r88, %r88, %r10;
	add.s32 	%r87, %r87, %r10;
	add.s32 	%r86, %r86, %r10;
	add.s32 	%r85, %r85, %r10;
	add.s32 	%r84, %r84, %r10;
	add.s32 	%r83, %r83, %r10;
	add.s32 	%r82, %r82, %r10;
	add.s32 	%r81, %r81, 8;
	setp.ne.s32 	%p6, %r90, 0;
	@%p6 bra 	$L__BB9_4;
$L__BB9_5:
	setp.eq.s32 	%p7, %r6, 0;
	@%p7 bra 	$L__BB9_13;
	and.b32  	%r39, %r44, 3;
	setp.lt.u32 	%p8, %r6, 4;
	@%p8 bra 	$L__BB9_8;
	add.s32 	%r65, %r92, %r5;
	mul.wide.u32 	%rd38, %r65, 8;
	add.s64 	%rd39, %rd2, %rd38;
	ld.global.f64 	%fd41, [%rd39];
	mad.lo.s32 	%r66, %r92, %r45, %r3;
	mul.wide.u32 	%rd40, %r66, 8;
	add.s64 	%rd41, %rd1, %rd40;
	ld.global.f64 	%fd42, [%rd41];
	fma.rn.f64 	%fd43, %fd41, %fd42, %fd67;
	add.s32 	%r67, %r65, 1;
	mul.wide.u32 	%rd42, %r67, 8;
	add.s64 	%rd43, %rd2, %rd42;
	ld.global.f64 	%fd44, [%rd43];
	add.s32 	%r68, %r66, %r45;
	mul.wide.u32 	%rd44, %r68, 8;
	add.s64 	%rd45, %rd1, %rd44;
	ld.global.f64 	%fd45, [%rd45];
	fma.rn.f64 	%fd46, %fd44, %fd45, %fd43;
	add.s32 	%r69, %r65, 2;
	mul.wide.u32 	%rd46, %r69, 8;
	add.s64 	%rd47, %rd2, %rd46;
	ld.global.f64 	%fd47, [%rd47];
	add.s32 	%r70, %r68, %r45;
	mul.wide.u32 	%rd48, %r70, 8;
	add.s64 	%rd49, %rd1, %rd48;
	ld.global.f64 	%fd48, [%rd49];
	fma.rn.f64 	%fd49, %fd47, %fd48, %fd46;
	add.s32 	%r71, %r65, 3;
	mul.wide.u32 	%rd50, %r71, 8;
	add.s64 	%rd51, %rd2, %rd50;
	ld.global.f64 	%fd50, [%rd51];
	add.s32 	%r72, %r70, %r45;
	mul.wide.u32 	%rd52, %r72, 8;
	add.s64 	%rd53, %rd1, %rd52;
	ld.global.f64 	%fd51, [%rd53];
	fma.rn.f64 	%fd67, %fd50, %fd51, %fd49;
	add.s32 	%r92, %r92, 4;
$L__BB9_8:
	setp.eq.s32 	%p9, %r39, 0;
	@%p9 bra 	$L__BB9_13;
	setp.eq.s32 	%p10, %r39, 1;
	@%p10 bra 	$L__BB9_11;
	add.s32 	%r73, %r92, %r5;
	mul.wide.u32 	%rd54, %r73, 8;
	add.s64 	%rd55, %rd2, %rd54;
	ld.global.f64 	%fd53, [%rd55];
	mad.lo.s32 	%r74, %r92, %r45, %r3;
	mul.wide.u32 	%rd56, %r74, 8;
	add.s64 	%rd57, %rd1, %rd56;
	ld.global.f64 	%fd54, [%rd57];
	fma.rn.f64 	%fd55, %fd53, %fd54, %fd67;
	add.s32 	%r75, %r73, 1;
	mul.wide.u32 	%rd58, %r75, 8;
	add.s64 	%rd59, %rd2, %rd58;
	ld.global.f64 	%fd56, [%rd59];
	add.s32 	%r76, %r74, %r45;
	mul.wide.u32 	%rd60, %r76, 8;
	add.s64 	%rd61, %rd1, %rd60;
	ld.global.f64 	%fd57, [%rd61];
	fma.rn.f64 	%fd67, %fd56, %fd57, %fd55;
	add.s32 	%r92, %r92, 2;
$L__BB9_11:
	and.b32  	%r77, %r44, 1;
	setp.eq.b32 	%p11, %r77, 1;
	not.pred 	%p12, %p11;
	@%p12 bra 	$L__BB9_13;
	add.s32 	%r78, %r92, %r5;
	mul.wide.u32 	%rd62, %r78, 8;
	add.s64 	%rd63, %rd2, %rd62;
	ld.global.f64 	%fd58, [%rd63];
	mad.lo.s32 	%r79, %r92, %r45, %r3;
	mul.wide.u32 	%rd64, %r79, 8;
	add.s64 	%rd65, %rd1, %rd64;
	ld.global.f64 	%fd59, [%rd65];
	fma.rn.f64 	%fd67, %fd58, %fd59, %fd67;
$L__BB9_13:
	ld.param.u64 	%rd69, [_Z5CrossiiiPdS_S__param_5];
	mad.lo.s32 	%r80, %r45, %r53, %r3;
	cvta.to.global.u64 	%rd66, %rd69;
	mul.wide.u32 	%rd67, %r80, 8;
	add.s64 	%rd68, %rd66, %rd67;
	st.global.f64 	[%rd68], %fd67;
$L__BB9_14:
	ret;

}
	// .globl	_Z8multiplyiiiPdS_S_
.visible .entry _Z8multiplyiiiPdS_S_(
	.param .u32 _Z8multiplyiiiPdS_S__param_0,
	.param .u32 _Z8multiplyiiiPdS_S__param_1,
	.param .u32 _Z8multiplyiiiPdS_S__param_2,
	.param .u64 .ptr .align 1 _Z8multiplyiiiPdS_S__param_3,
	.param .u64 .ptr .align 1 _Z8multiplyiiiPdS_S__param_4,
	.param .u64 .ptr .align 1 _Z8multiplyiiiPdS_S__param_5
)
{
	.reg .pred 	%p<10>;
	.reg .b32 	%r<83>;
	.reg .b64 	%rd<70>;
	.reg .b64 	%fd<56>;

	ld.param.u32 	%r42, [_Z8multiplyiiiPdS_S__param_1];
	ld.param.u32 	%r43, [_Z8multiplyiiiPdS_S__param_2];
	ld.param.u64 	%rd4, [_Z8multiplyiiiPdS_S__param_3];
	ld.param.u64 	%rd5, [_Z8multiplyiiiPdS_S__param_4];
	ld.param.u64 	%rd6, [_Z8multiplyiiiPdS_S__param_5];
	cvta.to.global.u64 	%rd1, %rd5;
	cvta.to.global.u64 	%rd2, %rd4;
	cvta.to.global.u64 	%rd7, %rd6;
	mov.u32 	%r1, %tid.x;
	mov.u32 	%r2, %tid.y;
	mad.lo.s32 	%r44, %r43, %r1, %r2;
	mul.wide.s32 	%rd8, %r44, 8;
	add.s64 	%rd3, %rd7, %rd8;
	mov.b64 	%rd9, 0;
	st.global.u64 	[%rd3], %rd9;
	setp.lt.s32 	%p1, %r42, 1;
	@%p1 bra 	$L__BB10_12;
	mul.lo.s32 	%r3, %r42, %r1;
	and.b32  	%r4, %r42, 7;
	setp.lt.u32 	%p2, %r42, 8;
	mov.b32 	%r81, 0;
	mov.f64 	%fd53, 0d0000000000000000;
	@%p2 bra 	$L__BB10_4;
	and.b32  	%r81, %r42, 2147483640;
	neg.s32 	%r79, %r81;
	add.s32 	%r78, %r2, %r43;
	shl.b32 	%r8, %r43, 3;
	shl.b32 	%r46, %r43, 1;
	add.s32 	%r77, %r2, %r46;
	mad.lo.s32 	%r76, %r43, 3, %r2;
	shl.b32 	%r47, %r43, 2;
	add.s32 	%r75, %r2, %r47;
	mad.lo.s32 	%r74, %r43, 5, %r2;
	mad.lo.s32 	%r73, %r43, 6, %r2;
	mad.lo.s32 	%r72, %r43, 7, %r2;
	add.s32 	%r70, %r3, 3;
	mov.f64 	%fd53, 0d0000000000000000;
	mov.u32 	%r71, %r2;
$L__BB10_3:
	.pragma "nounroll";
	add.s32 	%r48, %r70, -3;
	mul.wide.u32 	%rd10, %r48, 8;
	add.s64 	%rd11, %rd2, %rd10;
	ld.global.f64 	%fd10, [%rd11];
	mul.wide.u32 	%rd12, %r71, 8;
	add.s64 	%rd13, %rd1, %rd12;
	ld.global.f64 	%fd11, [%rd13];
	fma.rn.f64 	%fd12, %fd10, %fd11, %fd53;
	st.global.f64 	[%rd3], %fd12;
	add.s32 	%r49, %r70, -2;
	mul.wide.u32 	%rd14, %r49, 8;
	add.s64 	%rd15, %rd2, %rd14;
	ld.global.f64 	%fd13, [%rd15];
	mul.wide.u32 	%rd16, %r78, 8;
	add.s64 	%rd17, %rd1, %rd16;
	ld.global.f64 	%fd14, [%rd17];
	fma.rn.f64 	%fd15, %fd13, %fd14, %fd12;
	st.global.f64 	[%rd3], %fd15;
	add.s32 	%r50, %r70, -1;
	mul.wide.u32 	%rd18, %r50, 8;
	add.s64 	%rd19, %rd2, %rd18;
	ld.global.f64 	%fd16, [%rd19];
	mul.wide.u32 	%rd20, %r77, 8;
	add.s64 	%rd21, %rd1, %rd20;
	ld.global.f64 	%fd17, [%rd21];
	fma.rn.f64 	%fd18, %fd16, %fd17, %fd15;
	st.global.f64 	[%rd3], %fd18;
	add.s32 	%r51, %r70, 4;
	mul.wide.u32 	%rd22, %r70, 8;
	add.s64 	%rd23, %rd2, %rd22;
	ld.global.f64 	%fd19, [%rd23];
	mul.wide.u32 	%rd24, %r76, 8;
	add.s64 	%rd25, %rd1, %rd24;
	ld.global.f64 	%fd20, [%rd25];
	fma.rn.f64 	%fd21, %fd19, %fd20, %fd18;
	st.global.f64 	[%rd3], %fd21;
	add.s32 	%r52, %r70, 1;
	mul.wide.u32 	%rd26, %r52, 8;
	add.s64 	%rd27, %rd2, %rd26;
	ld.global.f64 	%fd22, [%rd27];
	mul.wide.u32 	%rd28, %r75, 8;
	add.s64 	%rd29, %rd1, %rd28;
	ld.global.f64 	%fd23, [%rd29];
	fma.rn.f64 	%fd24, %fd22, %fd23, %fd21;
	st.global.f64 	[%rd3], %fd24;
	add.s32 	%r53, %r70, 2;
	mul.wide.u32 	%rd30, %r53, 8;
	add.s64 	%rd31, %rd2, %rd30;
	ld.global.f64 	%fd25, [%rd31];
	mul.wide.u32 	%rd32, %r74, 8;
	add.s64 	%rd33, %rd1, %rd32;
	ld.global.f64 	%fd26, [%rd33];
	fma.rn.f64 	%fd27, %fd25, %fd26, %fd24;
	st.global.f64 	[%rd3], %fd27;
	add.s32 	%r54, %r70, 3;
	mul.wide.u32 	%rd34, %r54, 8;
	add.s64 	%rd35, %rd2, %rd34;
	ld.global.f64 	%fd28, [%rd35];
	mul.wide.u32 	%rd36, %r73, 8;
	add.s64 	%rd37, %rd1, %rd36;
	ld.global.f64 	%fd29, [%rd37];
	fma.rn.f64 	%fd30, %fd28, %fd29, %fd27;
	st.global.f64 	[%rd3], %fd30;
	mul.wide.u32 	%rd38, %r51, 8;
	add.s64 	%rd39, %rd2, %rd38;
	ld.global.f64 	%fd31, [%rd39];
	mul.wide.u32 	%rd40, %r72, 8;
	add.s64 	%rd41, %rd1, %rd40;
	ld.global.f64 	%fd32, [%rd41];
	fma.rn.f64 	%fd53, %fd31, %fd32, %fd30;
	st.global.f64 	[%rd3], %fd53;
	add.s32 	%r79, %r79, 8;
	add.s32 	%r78, %r78, %r8;
	add.s32 	%r77, %r77, %r8;
	add.s32 	%r76, %r76, %r8;
	add.s32 	%r75, %r75, %r8;
	add.s32 	%r74, %r74, %r8;
	add.s32 	%r73, %r73, %r8;
	add.s32 	%r72, %r72, %r8;
	add.s32 	%r71, %r71, %r8;
	add.s32 	%r70, %r70, 8;
	setp.ne.s32 	%p3, %r79, 0;
	@%p3 bra 	$L__BB10_3;
$L__BB10_4:
	setp.eq.s32 	%p4, %r4, 0;
	@%p4 bra 	$L__BB10_12;
	and.b32  	%r37, %r42, 3;
	setp.lt.u32 	%p5, %r4, 4;
	@%p5 bra 	$L__BB10_7;
	add.s32 	%r55, %r81, %r3;
	mul.wide.u32 	%rd42, %r55, 8;
	add.s64 	%rd43, %rd2, %rd42;
	ld.global.f64 	%fd33, [%rd43];
	mad.lo.s32 	%r56, %r81, %r43, %r2;
	mul.wide.u32 	%rd44, %r56, 8;
	add.s64 	%rd45, %rd1, %rd44;
	ld.global.f64 	%fd34, [%rd45];
	fma.rn.f64 	%fd35, %fd33, %fd34, %fd53;
	st.global.f64 	[%rd3], %fd35;
	add.s32 	%r57, %r55, 1;
	mul.wide.u32 	%rd46, %r57, 8;
	add.s64 	%rd47, %rd2, %rd46;
	ld.global.f64 	%fd36, [%rd47];
	add.s32 	%r58, %r56, %r43;
	mul.wide.u32 	%rd48, %r58, 8;
	add.s64 	%rd49, %rd1, %rd48;
	ld.global.f64 	%fd37, [%rd49];
	fma.rn.f64 	%fd38, %fd36, %fd37, %fd35;
	st.global.f64 	[%rd3], %fd38;
	add.s32 	%r59, %r55, 2;
	mul.wide.u32 	%rd50, %r59, 8;
	add.s64 	%rd51, %rd2, %rd50;
	ld.global.f64 	%fd39, [%rd51];
	add.s32 	%r60, %r58, %r43;
	mul.wide.u32 	%rd52, %r60, 8;
	add.s64 	%rd53, %rd1, %rd52;
	ld.global.f64 	%fd40, [%rd53];
	fma.rn.f64 	%fd41, %fd39, %fd40, %fd38;
	st.global.f64 	[%rd3], %fd41;
	add.s32 	%r61, %r55, 3;
	mul.wide.u32 	%rd54, %r61, 8;
	add.s64 	%rd55, %rd2, %rd54;
	ld.global.f64 	%fd42, [%rd55];
	add.s32 	%r62, %r60, %r43;
	mul.wide.u32 	%rd56, %r62, 8;
	add.s64 	%rd57, %rd1, %rd56;
	ld.global.f64 	%fd43, [%rd57];
	fma.rn.f64 	%fd53, %fd42, %fd43, %fd41;
	st.global.f64 	[%rd3], %fd53;
	add.s32 	%r81, %r81, 4;
$L__BB10_7:
	setp.eq.s32 	%p6, %r37, 0;
	@%p6 bra 	$L__BB10_12;
	setp.eq.s32 	%p7, %r37, 1;
	@%p7 bra 	$L__BB10_10;
	add.s32 	%r63, %r81, %r3;
	mul.wide.u32 	%rd58, %r63, 8;
	add.s64 	%rd59, %rd2, %rd58;
	ld.global.f64 	%fd44, [%rd59];
	mad.lo.s32 	%r64, %r81, %r43, %r2;
	mul.wide.u32 	%rd60, %r64, 8;
	add.s64 	%rd61, %rd1, %rd60;
	ld.global.f64 	%fd45, [%rd61];
	fma.rn.f64 	%fd46, %fd44, %fd45, %fd53;
	st.global.f64 	[%rd3], %fd46;
	add.s32 	%r65, %r63, 1;
	mul.wide.u32 	%rd62, %r65, 8;
	add.s64 	%rd63, %rd2, %rd62;
	ld.global.f64 	%fd47, [%rd63];
	add.s32 	%r66, %r64, %r43;
	mul.wide.u32 	%rd64, %r66, 8;
	add.s64 	%rd65, %rd1, %rd64;
	ld.global.f64 	%fd48, [%rd65];
	fma.rn.f64 	%fd53, %fd47, %fd48, %fd46;
	st.global.f64 	[%rd3], %fd53;
	add.s32 	%r81, %r81, 2;
$L__BB10_10:
	and.b32  	%r67, %r42, 1;
	setp.eq.b32 	%p8, %r67, 1;
	not.pred 	%p9, %p8;
	@%p9 bra 	$L__BB10_12;
	add.s32 	%r68, %r81, %r3;
	mul.wide.u32 	%rd66, %r68, 8;
	add.s64 	%rd67, %rd2, %rd66;
	ld.global.f64 	%fd49, [%rd67];
	mad.lo.s32 	%r69, %r81, %r43, %r2;
	mul.wide.u32 	%rd68, %r69, 8;
	add.s64 	%rd69, %rd1, %rd68;
	ld.global.f64 	%fd50, [%rd69];
	fma.rn.f64 	%fd51, %fd49, %fd50, %fd53;
	st.global.f64 	[%rd3], %fd51;
$L__BB10_12:
	ret;

}
	// .globl	_Z4Dom1iPd
.visible .entry _Z4Dom1iPd(
	.param .u32 _Z4Dom1iPd_param_0,
	.param .u64 .ptr .align 1 _Z4Dom1iPd_param_1
)
{
	.reg .pred 	%p<10>;
	.reg .b32 	%r<32>;
	.reg .b64 	%rd<30>;
	.reg .b64 	%fd<112>;

	ld.param.u32 	%r18, [_Z4Dom1iPd_param_0];
	ld.param.u64 	%rd8, [_Z4Dom1iPd_param_1];
	cvta.to.global.u64 	%rd1, %rd8;
	mov.u32 	%r19, %tid.y;
	mov.u32 	%r20, %ntid.y;
	mov.u32 	%r21, %ctaid.y;
	mad.lo.s32 	%r1, %r20, %r21, %r19;
	setp.ge.s32 	%p1, %r1, %r18;
	@%p1 bra 	$L__BB11_14;
	mul.lo.s32 	%r2, %r1, %r18;
	and.b32  	%r3, %r18, 15;
	setp.lt.u32 	%p2, %r18, 16;
	mov.f64 	%fd111, 0d0000000000000000;
	mov.b32 	%r29, 0;
	@%p2 bra 	$L__BB11_4;
	and.b32  	%r29, %r18, 2147483632;
	neg.s32 	%r27, %r29;
	mul.wide.u32 	%rd9, %r2, 8;
	add.s64 	%rd10, %rd9, %rd1;
	add.s64 	%rd28, %rd10, 64;
	mov.f64 	%fd111, 0d0000000000000000;
$L__BB11_3:
	.pragma "nounroll";
	ld.global.f64 	%fd17, [%rd28+-64];
	abs.f64 	%fd18, %fd17;
	add.f64 	%fd19, %fd111, %fd18;
	ld.global.f64 	%fd20, [%rd28+-56];
	abs.f64 	%fd21, %fd20;
	add.f64 	%fd22, %fd19, %fd21;
	ld.global.f64 	%fd23, [%rd28+-48];
	abs.f64 	%fd24, %fd23;
	add.f64 	%fd25, %fd22, %fd24;
	ld.global.f64 	%fd26, [%rd28+-40];
	abs.f64 	%fd27, %fd26;
	add.f64 	%fd28, %fd25, %fd27;
	ld.global.f64 	%fd29, [%rd28+-32];
	abs.f64 	%fd30, %fd29;
	add.f64 	%fd31, %fd28, %fd30;
	ld.global.f64 	%fd32, [%rd28+-24];
	abs.f64 	%fd33, %fd32;
	add.f64 	%fd34, %fd31, %fd33;
	ld.global.f64 	%fd35, [%rd28+-16];
	abs.f64 	%fd36, %fd35;
	add.f64 	%fd37, %fd34, %fd36;
	ld.global.f64 	%fd38, [%rd28+-8];
	abs.f64 	%fd39, %fd38;
	add.f64 	%fd40, %fd37, %fd39;
	ld.global.f64 	%fd41, [%rd28];
	abs.f64 	%fd42, %fd41;
	add.f64 	%fd43, %fd40, %fd42;
	ld.global.f64 	%fd44, [%rd28+8];
	abs.f64 	%fd45, %fd44;
	add.f64 	%fd46, %fd43, %fd45;
	ld.global.f64 	%fd47, [%rd28+16];
	abs.f64 	%fd48, %fd47;
	add.f64 	%fd49, %fd46, %fd48;
	ld.global.f64 	%fd50, [%rd28+24];
	abs.f64 	%fd51, %fd50;
	add.f64 	%fd52, %fd49, %fd51;
	ld.global.f64 	%fd53, [%rd28+32];
	abs.f64 	%fd54, %fd53;
	add.f64 	%fd55, %fd52, %fd54;
	ld.global.f64 	%fd56, [%rd28+40];
	abs.f64 	%fd57, %fd56;
	add.f64 	%fd58, %fd55, %fd57;
	ld.global.f64 	%fd59, [%rd28+48];
	abs.f64 	%fd60, %fd59;
	add.f64 	%fd61, %fd58, %fd60;
	ld.global.f64 	%fd62, [%rd28+56];
	abs.f64 	%fd63, %fd62;
	add.f64 	%fd111, %fd61, %fd63;
	add.s32 	%r27, %r27, 16;
	add.s64 	%rd28, %rd28, 128;
	setp.ne.s32 	%p3, %r27, 0;
	@%p3 bra 	$L__BB11_3;
$L__BB11_4:
	setp.eq.s32 	%p4, %r3, 0;
	@%p4 bra 	$L__BB11_13;
	and.b32  	%r9, %r18, 7;
	setp.lt.u32 	%p5, %r3, 8;
	@%p5 bra 	$L__BB11_7;
	add.s32 	%r23, %r29, %r2;
	mul.wide.u32 	%rd11, %r23, 8;
	add.s64 	%rd12, %rd1, %rd11;
	ld.global.f64 	%fd65, [%rd12];
	abs.f64 	%fd66, %fd65;
	add.f64 	%fd67, %fd111, %fd66;
	cvt.u64.u32 	%rd13, %r2;
	cvt.u64.u32 	%rd14, %r29;
	add.s64 	%rd15, %rd14, %rd13;
	shl.b64 	%rd16, %rd15, 3;
	add.s64 	%rd17, %rd1, %rd16;
	ld.global.f64 	%fd68, [%rd17+8];
	abs.f64 	%fd69, %fd68;
	add.f64 	%fd70, %fd67, %fd69;
	ld.global.f64 	%fd71, [%rd17+16];
	abs.f64 	%fd72, %fd71;
	add.f64 	%fd73, %fd70, %fd72;
	ld.global.f64 	%fd74, [%rd17+24];
	abs.f64 	%fd75, %fd74;
	add.f64 	%fd76, %fd73, %fd75;
	ld.global.f64 	%fd77, [%rd17+32];
	abs.f64 	%fd78, %fd77;
	add.f64 	%fd79, %fd76, %fd78;
	ld.global.f64 	%fd80, [%rd17+40];
	abs.f64 	%fd81, %fd80;
	add.f64 	%fd82, %fd79, %fd81;
	ld.global.f64 	%fd83, [%rd17+48];
	abs.f64 	%fd84, %fd83;
	add.f64 	%fd85, %fd82, %fd84;
	ld.global.f64 	%fd86, [%rd17+56];
	abs.f64 	%fd87, %fd86;
	add.f64 	%fd111, %fd85, %fd87;
	add.s32 	%r29, %r29, 8;
$L__BB11_7:
	setp.eq.s32 	%p6, %r9, 0;
	@%p6 bra 	$L__BB11_13;
	and.b32  	%r12, %r18, 3;
	setp.lt.u32 	%p7, %r9, 4;
	@%p7 bra 	$L__BB11_10;
	add.s32 	%r24, %r29, %r2;
	mul.wide.u32 	%rd18, %r24, 8;
	add.s64 	%rd19, %rd1, %rd18;
	ld.global.f64 	%fd89, [%rd19];
	abs.f64 	%fd90, %fd89;
	add.f64 	%fd91, %fd111, %fd90;
	cvt.u64.u32 	%rd20, %r2;
	cvt.u64.u32 	%rd21, %r29;
	add.s64 	%rd22, %rd21, %rd20;
	shl.b64 	%rd23, %rd22, 3;
	add.s64 	%rd24, %rd1, %rd23;
	ld.global.f64 	%fd92, [%rd24+8];
	abs.f64 	%fd93, %fd92;
	add.f64 	%fd94, %fd91, %fd93;
	ld.global.f64 	%fd95, [%rd24+16];
	abs.f64 	%fd96, %fd95;
	add.f64 	%fd97, %fd94, %fd96;
	ld.global.f64 	%fd98, [%rd24+24];
	abs.f64 	%fd99, %fd98;
	add.f64 	%fd111, %fd97, %fd99;
	add.s32 	%r29, %r29, 4;
$L__BB11_10:
	setp.eq.s32 	%p8, %r12, 0;
	@%p8 bra 	$L__BB11_13;
	add.s32 	%r25, %r29, %r2;
	mul.wide.u32 	%rd25, %r25, 8;
	add.s64 	%rd29, %rd1, %rd25;
	neg.s32 	%r31, %r12;
$L__BB11_12:
	.pragma "nounroll";
	ld.global.f64 	%fd100, [%rd29];
	abs.f64 	%fd101, %fd100;
	add.f64 	%fd111, %fd111, %fd101;
	add.s64 	%rd29, %rd29, 8;
	add.s32 	%r31, %r31, 1;
	setp.ne.s32 	%p9, %r31, 0;
	@%p9 bra 	$L__BB11_12;
$L__BB11_13:
	add.f64 	%fd102, %fd111, 0d409F400000000000;
	add.s32 	%r26, %r2, %r1;
	mul.wide.u32 	%rd26, %r26, 8;
	add.s64 	%rd27, %rd1, %rd26;
	st.global.f64 	[%rd27], %fd102;
$L__BB11_14:
	ret;

}
	// .globl	_Z4Dom2iPdS_
.visible .entry _Z4Dom2iPdS_(
	.param .u32 _Z4Dom2iPdS__param_0,
	.param .u64 .ptr .align 1 _Z4Dom2iPdS__param_1,
	.param .u64 .ptr .align 1 _Z4Dom2iPdS__param_2
)
{
	.reg .pred 	%p<10>;
	.reg .b32 	%r<32>;
	.reg .b64 	%rd<44>;
	.reg .b64 	%fd<112>;

	ld.param.u32 	%r18, [_Z4Dom2iPdS__param_0];
	ld.param.u64 	%rd15, [_Z4Dom2iPdS__param_1];
	ld.param.u64 	%rd16, [_Z4Dom2iPdS__param_2];
	cvta.to.global.u64 	%rd1, %rd15;
	cvta.to.global.u64 	%rd2, %rd16;
	mov.u32 	%r19, %tid.y;
	mov.u32 	%r20, %ntid.y;
	mov.u32 	%r21, %ctaid.y;
	mad.lo.s32 	%r1, %r20, %r21, %r19;
	setp.ge.s32 	%p1, %r1, %r18;
	@%p1 bra 	$L__BB12_14;
	mul.lo.s32 	%r2, %r1, %r18;
	and.b32  	%r3, %r18, 15;
	setp.lt.u32 	%p2, %r18, 16;
	mov.f64 	%fd111, 0d0000000000000000;
	mov.b32 	%r29, 0;
	@%p2 bra 	$L__BB12_4;
	and.b32  	%r29, %r18, 2147483632;
	neg.s32 	%r27, %r29;
	mul.wide.u32 	%rd17, %r2, 8;
	add.s64 	%rd18, %rd17, 64;
	add.s64 	%rd41, %rd2, %rd18;
	add.s64 	%rd40, %rd1, %rd18;
	mov.f64 	%fd111, 0d0000000000000000;
$L__BB12_3:
	.pragma "nounroll";
	ld.global.f64 	%fd17, [%rd40+-64];
	abs.f64 	%fd18, %fd17;
	add.f64 	%fd19, %fd111, %fd18;
	st.global.f64 	[%rd41+-64], %fd17;
	ld.global.f64 	%fd20, [%rd40+-56];
	abs.f64 	%fd21, %fd20;
	add.f64 	%fd22, %fd19, %fd21;
	st.global.f64 	[%rd41+-56], %fd20;
	ld.global.f64 	%fd23, [%rd40+-48];
	abs.f64 	%fd24, %fd23;
	add.f64 	%fd25, %fd22, %fd24;
	st.global.f64 	[%rd41+-48], %fd23;
	ld.global.f64 	%fd26, [%rd40+-40];
	abs.f64 	%fd27, %fd26;
	add.f64 	%fd28, %fd25, %fd27;
	st.global.f64 	[%rd41+-40], %fd26;
	ld.global.f64 	%fd29, [%rd40+-32];
	abs.f64 	%fd30, %fd29;
	add.f64 	%fd31, %fd28, %fd30;
	st.global.f64 	[%rd41+-32], %fd29;
	ld.global.f64 	%fd32, [%rd40+-24];
	abs.f64 	%fd33, %fd32;
	add.f64 	%fd34, %fd31, %fd33;
	st.global.f64 	[%rd41+-24], %fd32;
	ld.global.f64 	%fd35, [%rd40+-16];
	abs.f64 	%fd36, %fd35;
	add.f64 	%fd37, %fd34, %fd36;
	st.global.f64 	[%rd41+-16], %fd35;
	ld.global.f64 	%fd38, [%rd40+-8];
	abs.f64 	%fd39, %fd38;
	add.f64 	%fd40, %fd37, %fd39;
	st.global.f64 	[%rd41+-8], %fd38;
	ld.global.f64 	%fd41, [%rd40];
	abs.f64 	%fd42, %fd41;
	add.f64 	%fd43, %fd40, %fd42;
	st.global.f64 	[%rd41], %fd41;
	ld.global.f64 	%fd44, [%rd40+8];
	abs.f64 	%fd45, %fd44;
	add.f64 	%fd46, %fd43, %fd45;
	st.global.f64 	[%rd41+8], %fd44;
	ld.global.f64 	%fd47, [%rd40+16];
	abs.f64 	%fd48, %fd47;
	add.f64 	%fd49, %fd46, %fd48;
	st.global.f64 	[%rd41+16], %fd47;
	ld.global.f64 	%fd50, [%rd40+24];
	abs.f64 	%fd51, %fd50;
	add.f64 	%fd52, %fd49, %fd51;
	st.global.f64 	[%rd41+24], %fd50;
	ld.global.f64 	%fd53, [%rd40+32];
	abs.f64 	%fd54, %fd53;
	add.f64 	%fd55, %fd52, %fd54;
	st.global.f64 	[%rd41+32], %fd53;
	ld.global.f64 	%fd56, [%rd40+40];
	abs.f64 	%fd57, %fd56;
	add.f64 	%fd58, %fd55, %fd57;
	st.global.f64 	[%rd41+40], %fd56;
	ld.global.f64 	%fd59, [%rd40+48];
	abs.f64 	%fd60, %fd59;
	add.f64 	%fd61, %fd58, %fd60;
	st.global.f64 	[%rd41+48], %fd59;
	ld.global.f64 	%fd62, [%rd40+56];
	abs.f64 	%fd63, %fd62;
	add.f64 	%fd111, %fd61, %fd63;
	st.global.f64 	[%rd41+56], %fd62;
	add.s32 	%r27, %r27, 16;
	add.s64 	%rd41, %rd41, 128;
	add.s64 	%rd40, %rd40, 128;
	setp.ne.s32 	%p3, %r27, 0;
	@%p3 bra 	$L__BB12_3;
$L__BB12_4:
	setp.eq.s32 	%p4, %r3, 0;
	@%p4 bra 	$L__BB12_13;
	and.b32  	%r9, %r18, 7;
	setp.lt.u32 	%p5, %r3, 8;
	@%p5 bra 	$L__BB12_7;
	add.s32 	%r23, %r29, %r2;
	mul.wide.u32 	%rd19, %r23, 8;
	add.s64 	%rd20, %rd1, %rd19;
	ld.global.f64 	%fd65, [%rd20];
	abs.f64 	%fd66, %fd65;
	add.f64 	%fd67, %fd111, %fd66;
	add.s64 	%rd21, %rd2, %rd19;
	st.global.f64 	[%rd21], %fd65;
	cvt.u64.u32 	%rd22, %r2;
	cvt.u64.u32 	%rd23, %r29;
	add.s64 	%rd24, %rd23, %rd22;
	shl.b64 	%rd25, %rd24, 3;
	add.s64 	%rd26, %rd1, %rd25;
	ld.global.f64 	%fd68, [%rd26+8];
	abs.f64 	%fd69, %fd68;
	add.f64 	%fd70, %fd67, %fd69;
	add.s64 	%rd27, %rd2, %rd25;
	st.global.f64 	[%rd27+8], %fd68;
	ld.global.f64 	%fd71, [%rd26+16];
	abs.f64 	%fd72, %fd71;
	add.f64 	%fd73, %fd70, %fd72;
	st.global.f64 	[%rd27+16], %fd71;
	ld.global.f64 	%fd74, [%rd26+24];
	abs.f64 	%fd75, %fd74;
	add.f64 	%fd76, %fd73, %fd75;
	st.global.f64 	[%rd27+24], %fd74;
	ld.global.f64 	%fd77, [%rd26+32];
	abs.f64 	%fd78, %fd77;
	add.f64 	%fd79, %fd76, %fd78;
	st.global.f64 	[%rd27+32], %fd77;
	ld.global.f64 	%fd80, [%rd26+40];
	abs.f64 	%fd81, %fd80;
	add.f64 	%fd82, %fd79, %fd81;
	st.global.f64 	[%rd27+40], %fd80;
	ld.global.f64 	%fd83, [%rd26+48];
	abs.f64 	%fd84, %fd83;
	add.f64 	%fd85, %fd82, %fd84;
	st.global.f64 	[%rd27+48], %fd83;
	ld.global.f64 	%fd86, [%rd26+56];
	abs.f64 	%fd87, %fd86;
	add.f64 	%fd111, %fd85, %fd87;
	st.global.f64 	[%rd27+56], %fd86;
	add.s32 	%r29, %r29, 8;
$L__BB12_7:
	setp.eq.s32 	%p6, %r9, 0;
	@%p6 bra 	$L__BB12_13;
	and.b32  	%r12, %r18, 3;
	setp.lt.u32 	%p7, %r9, 4;
	@%p7 bra 	$L__BB12_10;
	add.s32 	%r24, %r29, %r2;
	mul.wide.u32 	%rd28, %r24, 8;
	add.s64 	%rd29, %rd1, %rd28;
	ld.global.f64 	%fd89, [%rd29];
	abs.f64 	%fd90, %fd89;
	add.f64 	%fd91, %fd111, %fd90;
	add.s64 	%rd30, %rd2, %rd28;
	st.global.f64 	[%rd30], %fd89;
	cvt.u64.u32 	%rd31, %r2;
	cvt.u64.u32 	%rd32, %r29;
	add.s64 	%rd33, %rd32, %rd31;
	shl.b64 	%rd34, %rd33, 3;
	add.s64 	%rd35, %rd1, %rd34;
	ld.global.f64 	%fd92, [%rd35+8];
	abs.f64 	%fd93, %fd92;
	add.f64 	%fd94, %fd91, %fd93;
	add.s64 	%rd36, %rd2, %rd34;
	st.global.f64 	[%rd36+8], %fd92;
	ld.global.f64 	%fd95, [%rd35+16];
	abs.f64 	%fd96, %fd95;
	add.f64 	%fd97, %fd94, %fd96;
	st.global.f64 	[%rd36+16], %fd95;
	ld.global.f64 	%fd98, [%rd35+24];
	abs.f64 	%fd99, %fd98;
	add.f64 	%fd111, %fd97, %fd99;
	st.global.f64 	[%rd36+24], %fd98;
	add.s32 	%r29, %r29, 4;
$L__BB12_10:
	setp.eq.s32 	%p8, %r12, 0;
	@%p8 bra 	$L__BB12_13;
	add.s32 	%r25, %r29, %r2;
	mul.wide.u32 	%rd37, %r25, 8;
	add.s64 	%rd43, %rd2, %rd37;
	add.s64 	%rd42, %rd1, %rd37;
	neg.s32 	%r31, %r12;
$L__BB12_12:
	.pragma "nounroll";
	ld.global.f64 	%fd100, [%rd42];
	abs.f64 	%fd101, %fd100;
	add.f64 	%fd111, %fd111, %fd101;
	st.global.f64 	[%rd43], %fd100;
	add.s64 	%rd43, %rd43, 8;
	add.s64 	%rd42, %rd42, 8;
	add.s32 	%r31, %r31, 1;
	setp.ne.s32 	%p9, %r31, 0;
	@%p9 bra 	$L__BB12_12;
$L__BB12_13:
	add.f64 	%fd102, %fd111, 0d409F400000000000;
	add.s32 	%r26, %r2, %r1;
	mul.wide.u32 	%rd38, %r26, 8;
	add.s64 	%rd39, %rd2, %rd38;
	st.global.f64 	[%rd39], %fd102;
$L__BB12_14:
	ret;

}
	// .globl	_Z9TransposeiiPKdPd
.visible .entry _Z9TransposeiiPKdPd(
	.param .u32 _Z9TransposeiiPKdPd_param_0,
	.param .u32 _Z9TransposeiiPKdPd_param_1,
	.param .u64 .ptr .align 1 _Z9TransposeiiPKdPd_param_2,
	.param .u64 .ptr .align 1 _Z9TransposeiiPKdPd_param_3
)
{
	.reg .pred 	%p<4>;
	.reg .b32 	%r<15>;
	.reg .b64 	%rd<9>;
	.reg .b64 	%fd<2>;

	ld.param.u32 	%r3, [_Z9TransposeiiPKdPd_param_0];
	ld.param.u32 	%r5, [_Z9TransposeiiPKdPd_param_1];
	ld.param.u64 	%rd1, [_Z9TransposeiiPKdPd_param_2];
	ld.param.u64 	%rd2, [_Z9TransposeiiPKdPd_param_3];
	mov.u32 	%r6, %tid.x;
	mov.u32 	%r7, %ntid.x;
	mov.u32 	%r8, %ctaid.x;
	mad.lo.s32 	%r1, %r7, %r8, %r6;
	mov.u32 	%r9, %tid.y;
	mov.u32 	%r10, %ntid.y;
	mov.u32 	%r11, %ctaid.y;
	mad.lo.s32 	%r12, %r10, %r11, %r9;
	setp.ge.u32 	%p1, %r1, %r3;
	setp.ge.u32 	%p2, %r12, %r5;
	or.pred  	%p3, %p1, %p2;
	@%p3 bra 	$L__BB13_2;
	cvta.to.global.u64 	%rd3, %rd1;
	cvta.to.global.u64 	%rd4, %rd2;
	mad.lo.s32 	%r13, %r12, %r3, %r1;
	mul.wide.u32 	%rd5, %r13, 8;
	add.s64 	%rd6, %rd3, %rd5;
	ld.global.f64 	%fd1, [%rd6];
	mad.lo.s32 	%r14, %r5, %r1, %r12;
	mul.wide.u32 	%rd7, %r14, 8;
	add.s64 	%rd8, %rd4, %rd7;
	st.global.f64 	[%rd8], %fd1;
$L__BB13_2:
	ret;

}
	// .globl	_Z3negiPdS_
.visible .entry _Z3negiPdS_(
	.param .u32 _Z3negiPdS__param_0,
	.param .u64 .ptr .align 1 _Z3negiPdS__param_1,
	.param .u64 .ptr .align 1 _Z3negiPdS__param_2
)
{
	.reg .pred 	%p<2>;
	.reg .b32 	%r<14>;
	.reg .b64 	%rd<8>;
	.reg .b64 	%fd<3>;

	ld.param.u32 	%r4, [_Z3negiPdS__param_0];
	ld.param.u64 	%rd1, [_Z3negiPdS__param_1];
	ld.param.u64 	%rd2, [_Z3negiPdS__param_2];
	mov.u32 	%r5, %tid.x;
	mov.u32 	%r6, %ntid.x;
	mov.u32 	%r7, %ctaid.x;
	mad.lo.s32 	%r1, %r6, %r7, %r5;
	mov.u32 	%r8, %tid.y;
	mov.u32 	%r9, %ntid.y;
	mov.u32 	%r10, %ctaid.y;
	mad.lo.s32 	%r11, %r9, %r10, %r8;
	max.u32 	%r12, %r1, %r11;
	setp.ge.u32 	%p1, %r12, %r4;
	@%p1 bra 	$L__BB14_2;
	cvta.to.global.u64 	%rd3, %rd1;
	cvta.to.global.u64 	%rd4, %rd2;
	mad.lo.s32 	%r13, %r11, %r4, %r1;
	mul.wide.u32 	%rd5, %r13, 8;
	add.s64 	%rd6, %rd3, %rd5;
	ld.global.f64 	%fd1, [%rd6];
	neg.f64 	%fd2, %fd1;
	add.s64 	%rd7, %rd4, %rd5;
	st.global.f64 	[%rd7], %fd2;
$L__BB14_2:
	ret;

}
	// .globl	_Z8absoluteiPdS_
.visible .entry _Z8absoluteiPdS_(
	.param .u32 _Z8absoluteiPdS__param_0,
	.param .u64 .ptr .align 1 _Z8absoluteiPdS__param_1,
	.param .u64 .ptr .align 1 _Z8absoluteiPdS__param_2
)
{
	.reg .pred 	%p<2>;
	.reg .b32 	%r<14>;
	.reg .b64 	%rd<8>;
	.reg .b64 	%fd<3>;

	ld.param.u32 	%r4, [_Z8absoluteiPdS__param_0];
	ld.param.u64 	%rd1, [_Z8absoluteiPdS__param_1];
	ld.param.u64 	%rd2, [_Z8absoluteiPdS__param_2];
	mov.u32 	%r5, %tid.x;
	mov.u32 	%r6, %ntid.x;
	mov.u32 	%r7, %ctaid.x;
	mad.lo.s32 	%r1, %r6, %r7, %r5;
	mov.u32 	%r8, %tid.y;
	mov.u32 	%r9, %ntid.y;
	mov.u32 	%r10, %ctaid.y;
	mad.lo.s32 	%r11, %r9, %r10, %r8;
	max.u32 	%r12, %r1, %r11;
	setp.ge.u32 	%p1, %r12, %r4;
	@%p1 bra 	$L__BB15_2;
	cvta.to.global.u64 	%rd3, %rd1;
	cvta.to.global.u64 	%rd4, %rd2;
	mad.lo.s32 	%r13, %r11, %r4, %r1;
	mul.wide.u32 	%rd5, %r13, 8;
	add.s64 	%rd6, %rd3, %rd5;
	ld.global.f64 	%fd1, [%rd6];
	abs.f64 	%fd2, %fd1;
	add.s64 	%rd7, %rd4, %rd5;
	st.global.f64 	[%rd7], %fd2;
$L__BB15_2:
	ret;

}
	// .globl	_Z4DiagiPdS_
.visible .entry _Z4DiagiPdS_(
	.param .u32 _Z4DiagiPdS__param_0,
	.param .u64 .ptr .align 1 _Z4DiagiPdS__param_1,
	.param .u64 .ptr .align 1 _Z4DiagiPdS__param_2
)
{
	.reg .pred 	%p<2>;
	.reg .b32 	%r<7>;
	.reg .b64 	%rd<9>;
	.reg .b64 	%fd<2>;

	ld.param.u32 	%r2, [_Z4DiagiPdS__param_0];
	ld.param.u64 	%rd1, [_Z4DiagiPdS__param_1];
	ld.param.u64 	%rd2, [_Z4DiagiPdS__param_2];
	mov.u32 	%r3, %tid.y;
	mov.u32 	%r4, %ntid.y;
	mov.u32 	%r5, %ctaid.y;
	mad.lo.s32 	%r1, %r4, %r5, %r3;
	setp.ge.u32 	%p1, %r1, %r2;
	@%p1 bra 	$L__BB16_2;
	cvta.to.global.u64 	%rd3, %rd1;
	cvta.to.global.u64 	%rd4, %rd2;
	mad.lo.s32 	%r6, %r1, %r2, %r1;
	mul.wide.u32 	%rd5, %r6, 8;
	add.s64 	%rd6, %rd3, %rd5;
	ld.global.f64 	%fd1, [%rd6];
	mul.wide.u32 	%rd7, %r1, 8;
	add.s64 	%rd8, %rd4, %rd7;
	st.global.f64 	[%rd8], %fd1;
$L__BB16_2:
	ret;

}
	// .globl	_Z8DiagFlatiPdS_
.visible .entry _Z8DiagFlatiPdS_(
	.param .u32 _Z8DiagFlatiPdS__param_0,
	.param .u64 .ptr .align 1 _Z8DiagFlatiPdS__param_1,
	.param .u64 .ptr .align 1 _Z8DiagFlatiPdS__param_2
)
{
	.reg .pred 	%p<2>;
	.reg .b32 	%r<7>;
	.reg .b64 	%rd<9>;
	.reg .b64 	%fd<2>;

	ld.param.u32 	%r2, [_Z8DiagFlatiPdS__param_0];
	ld.param.u64 	%rd1, [_Z8DiagFlatiPdS__param_1];
	ld.param.u64 	%rd2, [_Z8DiagFlatiPdS__param_2];
	mov.u32 	%r3, %tid.y;
	mov.u32 	%r4, %ntid.y;
	mov.u32 	%r5, %ctaid.y;
	mad.lo.s32 	%r1, %r4, %r5, %r3;
	setp.ge.u32 	%p1, %r1, %r2;
	@%p1 bra 	$L__BB17_2;
	cvta.to.global.u64 	%rd3, %rd1;
	cvta.to.global.u64 	%rd4, %rd2;
	mul.wide.u32 	%rd5, %r1, 8;
	add.s64 	%rd6, %rd3, %rd5;
	ld.global.f64 	%fd1, [%rd6];
	mad.lo.s32 	%r6, %r1, %r2, %r1;
	mul.wide.u32 	%rd7, %r6, 8;
	add.s64 	%rd8, %rd4, %rd7;
	st.global.f64 	[%rd8], %fd1;
$L__BB17_2:
	ret;

}


// ===== COMPILED SASS (sm_100) =====

	.target	sm_100

	.elftype	@"ET_EXEC"


//--------------------- .note.nv.tkinfo           --------------------------
	.section	.note.nv.tkinfo,"",@"SHT_NOTE"
	.sectionflags	@"SHF_NOTE_NV_TKINFO"
	.tkinfo
        /*0018*/ 	.word	0x00000002
        /*0030*/ 	.string	""
        /*0030*/ 	.string	"ptxas"
        /*0030*/ 	.string	"Cuda compilation tools, release 13.0, V13.0.88"
        /*0030*/ 	.string	"Build cuda_13.0.r13.0/compiler.36424714_0"
        /*0030*/ 	.string	"-arch sm_100 -m 64 "



//--------------------- .note.nv.cuinfo           --------------------------
	.section	.note.nv.cuinfo,"",@"SHT_NOTE"
	.sectionflags	@"SHF_NOTE_NV_CUINFO"
        /*0018*/ 	.short	0x0002
        /*001a*/ 	.short	0x0064
        /*001c*/ 	.short	0x0082
	.zero		2


//--------------------- .nv.info                  --------------------------
	.section	.nv.info,"",@"SHT_CUDA_INFO"
	.align	4


	//----- nvinfo : EIATTR_REGCOUNT
	.align		4
        /*0000*/ 	.byte	0x04, 0x2f
        /*0002*/ 	.short	(.L_1 - .L_0)
	.align		4
.L_0:
        /*0004*/ 	.word	index@(_Z4SumaiPdS_S_)
        /*0008*/ 	.word	0x0000000e


	//----- nvinfo : EIATTR_FRAME_SIZE
	.align		4
.L_1:
        /*000c*/ 	.byte	0x04, 0x11
        /*000e*/ 	.short	(.L_3 - .L_2)
	.align		4
.L_2:
        /*0010*/ 	.word	index@(_Z4SumaiPdS_S_)
        /*0014*/ 	.word	0x00000000


	//----- nvinfo : EIATTR_REGCOUNT
	.align		4
.L_3:
        /*0018*/ 	.byte	0x04, 0x2f
        /*001a*/ 	.short	(.L_5 - .L_4)
	.align		4
.L_4:
        /*001c*/ 	.word	index@(_Z5ISumaiPdS_)
        /*0020*/ 	.word	0x0000000a


	//----- nvinfo : EIATTR_FRAME_SIZE
	.align		4
.L_5:
        /*0024*/ 	.byte	0x04, 0x11
        /*0026*/ 	.short	(.L_7 - .L_6)
	.align		4
.L_6:
        /*0028*/ 	.word	index@(_Z5ISumaiPdS_)
        /*002c*/ 	.word	0x00000000


	//----- nvinfo : EIATTR_REGCOUNT
	.align		4
.L_7:
        /*0030*/ 	.byte	0x04, 0x2f
        /*0032*/ 	.short	(.L_9 - .L_8)
	.align		4
.L_8:
        /*0034*/ 	.word	index@(_Z5RestaiPdS_S_)
        /*0038*/ 	.word	0x0000000e


	//----- nvinfo : EIATTR_FRAME_SIZE
	.align		4
.L_9:
        /*003c*/ 	.byte	0x04, 0x11
        /*003e*/ 	.short	(.L_11 - .L_10)
	.align		4
.L_10:
        /*0040*/ 	.word	index@(_Z5RestaiPdS_S_)
        /*0044*/ 	.word	0x00000000


	//----- nvinfo : EIATTR_REGCOUNT
	.align		4
.L_11:
        /*0048*/ 	.byte	0x04, 0x2f
        /*004a*/ 	.short	(.L_13 - .L_12)
	.align		4
.L_12:
        /*004c*/ 	.word	index@(_Z6IRestaiPdS_)
        /*0050*/ 	.word	0x0000000a


	//----- nvinfo : EIATTR_FRAME_SIZE
	.align		4
.L_13:
        /*0054*/ 	.byte	0x04, 0x11
        /*0056*/ 	.short	(.L_15 - .L_14)
	.align		4
.L_14:
        /*0058*/ 	.word	index@(_Z6IRestaiPdS_)
        /*005c*/ 	.word	0x00000000


	//----- nvinfo : EIATTR_REGCOUNT
	.align		4
.L_15:
        /*0060*/ 	.byte	0x04, 0x2f
        /*0062*/ 	.short	(.L_17 - .L_16)
	.align		4
.L_16:
        /*0064*/ 	.word	index@(_Z5MultiiPdS_S_)
        /*0068*/ 	.word	0x0000000e


	//----- nvinfo : EIATTR_FRAME_SIZE
	.align		4
.L_17:
        /*006c*/ 	.byte	0x04, 0x11
        /*006e*/ 	.short	(.L_19 - .L_18)
	.align		4
.L_18:
        /*0070*/ 	.word	index@(_Z5MultiiPdS_S_)
        /*0074*/ 	.word	0x00000000


	//----- nvinfo : EIATTR_REGCOUNT
	.align		4
.L_19:
        /*0078*/ 	.byte	0x04, 0x2f
        /*007a*/ 	.short	(.L_21 - .L_20)
	.align		4
.L_20:
        /*007c*/ 	.word	index@(_Z6RMultiidPdS_)
        /*0080*/ 	.word	0x0000000c


	//----- nvinfo : EIATTR_FRAME_SIZE
	.align		4
.L_21:
        /*0084*/ 	.byte	0x04, 0x11
        /*0086*/ 	.short	(.L_23 - .L_22)
	.align		4
.L_22:
        /*0088*/ 	.word	index@(_Z6RMultiidPdS_)
        /*008c*/ 	.word	0x00000000


	//----- nvinfo : EIATTR_REGCOUNT
	.align		4
.L_23:
        /*0090*/ 	.byte	0x04, 0x2f
        /*0092*/ 	.short	(.L_25 - .L_24)
	.align		4
.L_24:
        /*0094*/ 	.word	index@(_Z6IMultiiPdS_)
        /*0098*/ 	.word	0x0000000a


	//----- nvinfo : EIATTR_FRAME_SIZE
	.align		4
.L_25:
        /*009c*/ 	.byte	0x04, 0x11
        /*009e*/ 	.short	(.L_27 - .L_26)
	.align		4
.L_26:
        /*00a0*/ 	.word	index@(_Z6IMultiiPdS_)
        /*00a4*/ 	.word	0x00000000


	//----- nvinfo : EIATTR_REGCOUNT
	.align		4
.L_27:
        /*00a8*/ 	.byte	0x04, 0x2f
        /*00aa*/ 	.short	(.L_29 - .L_28)
	.align		4
.L_28:
        /*00ac*/ 	.word	index@(_Z6DivideiPdS_S_)
        /*00b0*/ 	.word	0x00000019


	//----- nvinfo : EIATTR_FRAME_SIZE
	.align		4
.L_29:
        /*00b4*/ 	.byte	0x04, 0x11
        /*00b6*/ 	.short	(.L_31 - .L_30)
	.align		4
.L_30:
        /*00b8*/ 	.word	index@($__internal_1_$__cuda_sm20_div_rn_f64_full)
        /*00bc*/ 	.word	0x00000000


	//----- nvinfo : EIATTR_FRAME_SIZE
	.align		4
.L_31:
        /*00c0*/ 	.byte	0x04, 0x11
        /*00c2*/ 	.short	(.L_33 - .L_32)
	.align		4
.L_32:
        /*00c4*/ 	.word	index@(_Z6DivideiPdS_S_)
        /*00c8*/ 	.word	0x00000000


	//----- nvinfo : EIATTR_REGCOUNT
	.align		4
.L_33:
        /*00cc*/ 	.byte	0x04, 0x2f
        /*00ce*/ 	.short	(.L_35 - .L_34)
	.align		4
.L_34:
        /*00d0*/ 	.word	index@(_Z7IDivideiPdS_)
        /*00d4*/ 	.word	0x0000001a


	//----- nvinfo : EIATTR_FRAME_SIZE
	.align		4
.L_35:
        /*00d8*/ 	.byte	0x04, 0x11
        /*00da*/ 	.short	(.L_37 - .L_36)
	.align		4
.L_36:
        /*00dc*/ 	.word	index@($__internal_0_$__cuda_sm20_div_rn_f64_full)
        /*00e0*/ 	.word	0x00000000


	//----- nvinfo : EIATTR_FRAME_SIZE
	.align		4
.L_37:
        /*00e4*/ 	.byte	0x04, 0x11
        /*00e6*/ 	.short	(.L_39 - .L_38)
	.align		4
.L_38:
        /*00e8*/ 	.word	index@(_Z7IDivideiPdS_)
        /*00ec*/ 	.word	0x00000000


	//----- nvinfo : EIATTR_REGCOUNT
	.align		4
.L_39:
        /*00f0*/ 	.byte	0x04, 0x2f
        /*00f2*/ 	.short	(.L_41 - .L_40)
	.align		4
.L_40:
        /*00f4*/ 	.word	index@(_Z5CrossiiiPdS_S_)
        /*00f8*/ 	.word	0x00000020


	//----- nvinfo : EIATTR_FRAME_SIZE
	.align		4
.L_41:
        /*00fc*/ 	.byte	0x04, 0x11
        /*00fe*/ 	.short	(.L_43 - .L_42)
	.align		4
.L_42:
        /*0100*/ 	.word	index@(_Z5CrossiiiPdS_S_)
        /*0104*/ 	.word	0x00000000


	//----- nvinfo : EIATTR_REGCOUNT
	.align		4
.L_43:
        /*0108*/ 	.byte	0x04, 0x2f
        /*010a*/ 	.short	(.L_45 - .L_44)
	.align		4
.L_44:
        /*010c*/ 	.word	index@(_Z8multiplyiiiPdS_S_)
        /*0110*/ 	.word	0x00000020


	//----- nvinfo : EIATTR_FRAME_SIZE
	.align		4
.L_45:
        /*0114*/ 	.byte	0x04, 0x11
        /*0116*/ 	.short	(.L_47 - .L_46)
	.align		4
.L_46:
        /*0118*/ 	.word	index@(_Z8multiplyiiiPdS_S_)
        /*011c*/ 	.word	0x00000000


	//----- nvinfo : EIATTR_REGCOUNT
	.align		4
.L_47:
        /*0120*/ 	.byte	0x04, 0x2f
        /*0122*/ 	.short	(.L_49 - .L_48)
	.align		4
.L_48:
        /*0124*/ 	.word	index@(_Z4Dom1iPd)
        /*0128*/ 	.word	0x0000001e


	//----- nvinfo : EIATTR_FRAME_SIZE
	.align		4
.L_49:
        /*012c*/ 	.byte	0x04, 0x11
        /*012e*/ 	.short	(.L_51 - .L_50)
	.align		4
.L_50:
        /*0130*/ 	.word	index@(_Z4Dom1iPd)
        /*0134*/ 	.word	0x00000000


	//----- nvinfo : EIATTR_REGCOUNT
	.align		4
.L_51:
        /*0138*/ 	.byte	0x04, 0x2f
        /*013a*/ 	.short	(.L_53 - .L_52)
	.align		4
.L_52:
        /*013c*/ 	.word	index@(_Z4Dom2iPdS_)
        /*0140*/ 	.word	0x0000001e


	//----- nvinfo : EIATTR_FRAME_SIZE
	.align		4
.L_53:
        /*0144*/ 	.byte	0x04, 0x11
        /*0146*/ 	.short	(.L_55 - .L_54)
	.align		4
.L_54:
        /*0148*/ 	.word	index@(_Z4Dom2iPdS_)
        /*014c*/ 	.word	0x00000000


	//----- nvinfo : EIATTR_REGCOUNT
	.align		4
.L_55:
        /*0150*/ 	.byte	0x04, 0x2f
        /*0152*/ 	.short	(.L_57 - .L_56)
	.align		4
.L_56:
        /*0154*/ 	.word	index@(_Z9TransposeiiPKdPd)
        /*0158*/ 	.word	0x0000000a


	//----- nvinfo : EIATTR_FRAME_SIZE
	.align		4
.L_57:
        /*015c*/ 	.byte	0x04, 0x11
        /*015e*/ 	.short	(.L_59 - .L_58)
	.align		4
.L_58:
        /*0160*/ 	.word	index@(_Z9TransposeiiPKdPd)
        /*0164*/ 	.word	0x00000000


	//----- nvinfo : EIATTR_REGCOUNT
	.align		4
.L_59:
        /*0168*/ 	.byte	0x04, 0x2f
        /*016a*/ 	.short	(.L_61 - .L_60)
	.align		4
.L_60:
        /*016c*/ 	.word	index@(_Z3negiPdS_)
        /*0170*/ 	.word	0x0000000c


	//----- nvinfo : EIATTR_FRAME_SIZE
	.align		4
.L_61:
        /*0174*/ 	.byte	0x04, 0x11
        /*0176*/ 	.short	(.L_63 - .L_62)
	.align		4
.L_62:
        /*0178*/ 	.word	index@(_Z3negiPdS_)
        /*017c*/ 	.word	0x00000000


	//----- nvinfo : EIATTR_REGCOUNT
	.align		4
.L_63:
        /*0180*/ 	.byte	0x04, 0x2f
        /*0182*/ 	.short	(.L_65 - .L_64)
	.align		4
.L_64:
        /*0184*/ 	.word	index@(_Z8absoluteiPdS_)
        /*0188*/ 	.word	0x0000000c


	//----- nvinfo : EIATTR_FRAME_SIZE
	.align		4
.L_65:
        /*018c*/ 	.byte	0x04, 0x11
        /*018e*/ 	.short	(.L_67 - .L_66)
	.align		4
.L_66:
        /*0190*/ 	.word	index@(_Z8absoluteiPdS_)
        /*0194*/ 	.word	0x00000000


	//----- nvinfo : EIATTR_REGCOUNT
	.align		4
.L_67:
        /*0198*/ 	.byte	0x04, 0x2f
        /*019a*/ 	.short	(.L_69 - .L_68)
	.align		4
.L_68:
        /*019c*/ 	.word	index@(_Z4DiagiPdS_)
        /*01a0*/ 	.word	0x0000000a


	//----- nvinfo : EIATTR_FRAME_SIZE
	.align		4
.L_69:
        /*01a4*/ 	.byte	0x04, 0x11
        /*01a6*/ 	.short	(.L_71 - .L_70)
	.align		4
.L_70:
        /*01a8*/ 	.word	index@(_Z4DiagiPdS_)
        /*01ac*/ 	.word	0x00000000


	//----- nvinfo : EIATTR_REGCOUNT
	.align		4
.L_71:
        /*01b0*/ 	.byte	0x04, 0x2f
        /*01b2*/ 	.short	(.L_73 - .L_72)
	.align		4
.L_72:
        /*01b4*/ 	.word	index@(_Z8DiagFlatiPdS_)
        /*01b8*/ 	.word	0x0000000a


	//----- nvinfo : EIATTR_FRAME_SIZE
	.align		4
.L_73:
        /*01bc*/ 	.byte	0x04, 0x11
        /*01be*/ 	.short	(.L_75 - .L_74)
	.align		4
.L_74:
        /*01c0*/ 	.word	index@(_Z8DiagFlatiPdS_)
        /*01c4*/ 	.word	0x00000000


	//----- nvinfo : EIATTR_MIN_STACK_SIZE
	.align		4
.L_75:
        /*01c8*/ 	.byte	0x04, 0x12
        /*01ca*/ 	.short	(.L_77 - .L_76)
	.align		4
.L_76:
        /*01cc*/ 	.word	index@(_Z8DiagFlatiPdS_)
        /*01d0*/ 	.word	0x00000000


	//----- nvinfo : EIATTR_MIN_STACK_SIZE
	.align		4
.L_77:
        /*01d4*/ 	.byte	0x04, 0x12
        /*01d6*/ 	.short	(.L_79 - .L_78)
	.align		4
.L_78:
        /*01d8*/ 	.word	index@(_Z4DiagiPdS_)
        /*01dc*/ 	.word	0x00000000


	//----- nvinfo : EIATTR_MIN_STACK_SIZE
	.align		4
.L_79:
        /*01e0*/ 	.byte	0x04, 0x12
        /*01e2*/ 	.short	(.L_81 - .L_80)
	.align		4
.L_80:
        /*01e4*/ 	.word	index@(_Z8absoluteiPdS_)
        /*01e8*/ 	.word	0x00000000


	//----- nvinfo : EIATTR_MIN_STACK_SIZE
	.align		4
.L_81:
        /*01ec*/ 	.byte	0x04, 0x12
        /*01ee*/ 	.short	(.L_83 - .L_82)
	.align		4
.L_82:
        /*01f0*/ 	.word	index@(_Z3negiPdS_)
        /*01f4*/ 	.word	0x00000000


	//----- nvinfo : EIATTR_MIN_STACK_SIZE
	.align		4
.L_83:
        /*01f8*/ 	.byte	0x04, 0x12
        /*01fa*/ 	.short	(.L_85 - .L_84)
	.align		4
.L_84:
        /*01fc*/ 	.word	index@(_Z9TransposeiiPKdPd)
        /*0200*/ 	.word	0x00000000


	//----- nvinfo : EIATTR_MIN_STACK_SIZE
	.align		4
.L_85:
        /*0204*/ 	.byte	0x04, 0x12
        /*0206*/ 	.short	(.L_87 - .L_86)
	.align		4
.L_86:
        /*0208*/ 	.word	index@(_Z4Dom2iPdS_)
        /*020c*/ 	.word	0x00000000


	//----- nvinfo : EIATTR_MIN_STACK_SIZE
	.align		4
.L_87:
        /*0210*/ 	.byte	0x04, 0x12
        /*0212*/ 	.short	(.L_89 - .L_88)
	.align		4
.L_88:
        /*0214*/ 	.word	index@(_Z4Dom1iPd)
        /*0218*/ 	.word	0x00000000


	//----- nvinfo : EIATTR_MIN_STACK_SIZE
	.align		4
.L_89:
        /*021c*/ 	.byte	0x04, 0x12
        /*021e*/ 	.short	(.L_91 - .L_90)
	.align		4
.L_90:
        /*0220*/ 	.word	index@(_Z8multiplyiiiPdS_S_)
        /*0224*/ 	.word	0x00000000


	//----- nvinfo : EIATTR_MIN_STACK_SIZE
	.align		4
.L_91:
        /*0228*/ 	.byte	0x04, 0x12
        /*022a*/ 	.short	(.L_93 - .L_92)
	.align		4
.L_92:
        /*022c*/ 	.word	index@(_Z5CrossiiiPdS_S_)
        /*0230*/ 	.word	0x00000000


	//----- nvinfo : EIATTR_MIN_STACK_SIZE
	.align		4
.L_93:
        /*0234*/ 	.byte	0x04, 0x12
        /*0236*/ 	.short	(.L_95 - .L_94)
	.align		4
.L_94:
        /*0238*/ 	.word	index@(_Z7IDivideiPdS_)
        /*023c*/ 	.word	0x00000000


	//----- nvinfo : EIATTR_MIN_STACK_SIZE
	.align		4
.L_95:
        /*0240*/ 	.byte	0x04, 0x12
        /*0242*/ 	.short	(.L_97 - .L_96)
	.align		4
.L_96:
        /*0244*/ 	.word	index@(_Z6DivideiPdS_S_)
        /*0248*/ 	.word	0x00000000


	//----- nvinfo : EIATTR_MIN_STACK_SIZE
	.align		4
.L_97:
        /*024c*/ 	.byte	0x04, 0x12
        /*024e*/ 	.short	(.L_99 - .L_98)
	.align		4
.L_98:
        /*0250*/ 	.word	index@(_Z6IMultiiPdS_)
        /*0254*/ 	.word	0x00000000


	//----- nvinfo : EIATTR_MIN_STACK_SIZE
	.align		4
.L_99:
        /*0258*/ 	.byte	0x04, 0x12
        /*025a*/ 	.short	(.L_101 - .L_100)
	.align		4
.L_100:
        /*025c*/ 	.word	index@(_Z6RMultiidPdS_)
        /*0260*/ 	.word	0x00000000


	//----- nvinfo : EIATTR_MIN_STACK_SIZE
	.align		4
.L_101:
        /*0264*/ 	.byte	0x04, 0x12
        /*0266*/ 	.short	(.L_103 - .L_102)
	.align		4
.L_102:
        /*0268*/ 	.word	index@(_Z5MultiiPdS_S_)
        /*026c*/ 	.word	0x00000000


	//----- nvinfo : EIATTR_MIN_STACK_SIZE
	.align		4
.L_103:
        /*0270*/ 	.byte	0x04, 0x12
        /*0272*/ 	.short	(.L_105 - .L_104)
	.align		4
.L_104:
        /*0274*/ 	.word	index@(_Z6IRestaiPdS_)
        /*0278*/ 	.word	0x00000000


	//----- nvinfo : EIATTR_MIN_STACK_SIZE
	.align		4
.L_105:
        /*027c*/ 	.byte	0x04, 0x12
        /*027e*/ 	.short	(.L_107 - .L_106)
	.align		4
.L_106:
        /*0280*/ 	.word	index@(_Z5RestaiPdS_S_)
        /*0284*/ 	.word	0x00000000


	//----- nvinfo : EIATTR_MIN_STACK_SIZE
	.align		4
.L_107:
        /*0288*/ 	.byte	0x04, 0x12
        /*028a*/ 	.short	(.L_109 - .L_108)
	.align		4
.L_108:
        /*028c*/ 	.word	index@(_Z5ISumaiPdS_)
        /*0290*/ 	.word	0x00000000


	//----- nvinfo : EIATTR_MIN_STACK_SIZE
	.align		4
.L_109:
        /*0294*/ 	.byte	0x04, 0x12
        /*0296*/ 	.short	(.L_111 - .L_110)
	.align		4
.L_110:
        /*0298*/ 	.word	index@(_Z4SumaiPdS_S_)
        /*029c*/ 	.word	0x00000000
.L_111:


//--------------------- .nv.compat                --------------------------
	.section	.nv.compat,"",@"SHT_CUDA_COMPAT_INFO"
	.align	4
        /*0000*/ 	.byte	0x02, 0x09, 0x00, 0x00, 0x02, 0x02, 0x01, 0x00, 0x02, 0x05, 0x05, 0x00, 0x03, 0x07, 0x01, 0x01
        /*0010*/ 	.byte	0x02, 0x03, 0x00, 0x00, 0x02, 0x06, 0x01, 0x00, 0x04, 0x0b, 0x08, 0x00, 0x01, 0x00, 0x00, 0x00
        /*0020*/ 	.byte	0x00, 0x00, 0x00, 0x00


//--------------------- .nv.info._Z8DiagFlatiPdS_ --------------------------
	.section	.nv.info._Z8DiagFlatiPdS_,"",@"SHT_CUDA_INFO"
	.sectionflags	@""
	.align	4


	//----- nvinfo : EIATTR_CUDA_API_VERSION
	.align		4
        /*0000*/ 	.byte	0x04, 0x37
        /*0002*/ 	.short	(.L_113 - .L_112)
.L_112:
        /*0004*/ 	.word	0x00000082


	//----- nvinfo : EIATTR_KPARAM_INFO
	.align		4
.L_113:
        /*0008*/ 	.byte	0x04, 0x17
        /*000a*/ 	.short	(.L_115 - .L_114)
.L_114:
        /*000c*/ 	.word	0x00000000
        /*0010*/ 	.short	0x0002
        /*0012*/ 	.short	0x0010
        /*0014*/ 	.byte	0x00, 0xf5, 0x21, 0x00


	//----- nvinfo : EIATTR_KPARAM_INFO
	.align		4
.L_115:
        /*0018*/ 	.byte	0x04, 0x17
        /*001a*/ 	.short	(.L_117 - .L_116)
.L_116:
        /*001c*/ 	.word	0x00000000
        /*0020*/ 	.short	0x0001
        /*0022*/ 	.short	0x0008
        /*0024*/ 	.byte	0x00, 0xf5, 0x21, 0x00


	//----- nvinfo : EIATTR_KPARAM_INFO
	.align		4
.L_117:
        /*0028*/ 	.byte	0x04, 0x17
        /*002a*/ 	.short	(.L_119 - .L_118)
.L_118:
        /*002c*/ 	.word	0x00000000
        /*0030*/ 	.short	0x0000
        /*0032*/ 	.short	0x0000
        /*0034*/ 	.byte	0x00, 0xf0, 0x11, 0x00


	//----- nvinfo : EIATTR_SPARSE_MMA_MASK
	.align		4
.L_119:
        /*0038*/ 	.byte	0x03, 0x50
        /*003a*/ 	.short	0x0000


	//----- nvinfo : EIATTR_MAXREG_COUNT
	.align		4
        /*003c*/ 	.byte	0x03, 0x1b
        /*003e*/ 	.short	0x00ff


	//----- nvinfo : EIATTR_MERCURY_ISA_VERSION
	.align		4
        /*0040*/ 	.byte	0x03, 0x5f
        /*0042*/ 	.short	0x0101


	//----- nvinfo : EIATTR_VRC_CTA_INIT_COUNT
	.align		4
        /*0044*/ 	.byte	0x02, 0x4a
	.zero		1
	.zero		1


	//----- nvinfo : EIATTR_EXIT_INSTR_OFFSETS
	.align		4
        /*0048*/ 	.byte	0x04, 0x1c
        /*004a*/ 	.short	(.L_121 - .L_120)


	//   ....[0]....
.L_120:
        /*004c*/ 	.word	0x00000070


	//   ....[1]....
        /*0050*/ 	.word	0x00000100


	//----- nvinfo : EIATTR_CBANK_PARAM_SIZE
	.align		4
.L_121:
        /*0054*/ 	.byte	0x03, 0x19
        /*0056*/ 	.short	0x0018


	//----- nvinfo : EIATTR_PARAM_CBANK
	.align		4
        /*0058*/ 	.byte	0x04, 0x0a
        /*005a*/ 	.short	(.L_123 - .L_122)
	.align		4
.L_122:
        /*005c*/ 	.word	index@(.nv.constant0._Z8DiagFlatiPdS_)
        /*0060*/ 	.short	0x0380
        /*0062*/ 	.short	0x0018


	//----- nvinfo : EIATTR_SW_WAR
	.align		4
.L_123:
        /*0064*/ 	.byte	0x04, 0x36
        /*0066*/ 	.short	(.L_125 - .L_124)
.L_124:
        /*0068*/ 	.word	0x00000008
.L_125:


//--------------------- .nv.info._Z4DiagiPdS_     --------------------------
	.section	.nv.info._Z4DiagiPdS_,"",@"SHT_CUDA_INFO"
	.sectionflags	@""
	.align	4


	//----- nvinfo : EIATTR_CUDA_API_VERSION
	.align		4
        /*0000*/ 	.byte	0x04, 0x37
        /*0002*/ 	.short	(.L_127 - .L_126)
.L_126:
        /*0004*/ 	.word	0x00000082


	//----- nvinfo : EIATTR_KPARAM_INFO
	.align		4
.L_127:
        /*0008*/ 	.byte	0x04, 0x17
        /*000a*/ 	.short	(.L_129 - .L_128)
.L_128:
        /*000c*/ 	.word	0x00000000
        /*0010*/ 	.short	0x0002
        /*0012*/ 	.short	0x0010
        /*0014*/ 	.byte	0x00, 0xf5, 0x21, 0x00


	//----- nvinfo : EIATTR_KPARAM_INFO
	.align		4
.L_129:
        /*0018*/ 	.byte	0x04, 0x17
        /*001a*/ 	.short	(.L_131 - .L_130)
.L_130:
        /*001c*/ 	.word	0x00000000
        /*0020*/ 	.short	0x0001
        /*0022*/ 	.short	0x0008
        /*0024*/ 	.byte	0x00, 0xf5, 0x21, 0x00


	//----- nvinfo : EIATTR_KPARAM_INFO
	.align		4
.L_131:
        /*0028*/ 	.byte	0x04, 0x17
        /*002a*/ 	.short	(.L_133 - .L_132)
.L_132:
        /*002c*/ 	.word	0x00000000
        /*0030*/ 	.short	0x0000
        /*0032*/ 	.short	0x0000
        /*0034*/ 	.byte	0x00, 0xf0, 0x11, 0x00


	//----- nvinfo : EIATTR_SPARSE_MMA_MASK
	.align		4
.L_133:
        /*0038*/ 	.byte	0x03, 0x50
        /*003a*/ 	.short	0x0000


	//----- nvinfo : EIATTR_MAXREG_COUNT
	.align		4
        /*003c*/ 	.byte	0x03, 0x1b
        /*003e*/ 	.short	0x00ff


	//----- nvinfo : EIATTR_MERCURY_ISA_VERSION
	.align		4
        /*0040*/ 	.byte	0x03, 0x5f
        /*0042*/ 	.short	0x0101


	//----- nvinfo : EIATTR_VRC_CTA_INIT_COUNT
	.align		4
        /*0044*/ 	.byte	0x02, 0x4a
	.zero		1
	.zero		1


	//----- nvinfo : EIATTR_EXIT_INSTR_OFFSETS
	.align		4
        /*0048*/ 	.byte	0x04, 0x1c
        /*004a*/ 	.short	(.L_135 - .L_134)


	//   ....[0]....
.L_134:
        /*004c*/ 	.word	0x00000070


	//   ....[1]....
        /*0050*/ 	.word	0x00000100


	//----- nvinfo : EIATTR_CBANK_PARAM_SIZE
	.align		4
.L_135:
        /*0054*/ 	.byte	0x03, 0x19
        /*0056*/ 	.short	0x0018


	//----- nvinfo : EIATTR_PARAM_CBANK
	.align		4
        /*0058*/ 	.byte	0x04, 0x0a
        /*005a*/ 	.short	(.L_137 - .L_136)
	.align		4
.L_136:
        /*005c*/ 	.word	index@(.nv.constant0._Z4DiagiPdS_)
        /*0060*/ 	.short	0x0380
        /*0062*/ 	.short	0x0018


	//----- nvinfo : EIATTR_SW_WAR
	.align		4
.L_137:
        /*0064*/ 	.byte	0x04, 0x36
        /*0066*/ 	.short	(.L_139 - .L_138)
.L_138:
        /*0068*/ 	.word	0x00000008
.L_139:


//--------------------- .nv.info._Z8absoluteiPdS_ --------------------------
	.section	.nv.info._Z8absoluteiPdS_,"",@"SHT_CUDA_INFO"
	.sectionflags	@""
	.align	4


	//----- nvinfo : EIATTR_CUDA_API_VERSION
	.align		4
        /*0000*/ 	.byte	0x04, 0x37
        /*0002*/ 	.short	(.L_141 - .L_140)
.L_140:
        /*0004*/ 	.word	0x00000082


	//----- nvinfo : EIATTR_KPARAM_INFO
	.align		4
.L_141:
        /*0008*/ 	.byte	0x04, 0x17
        /*000a*/ 	.short	(.L_143 - .L_142)
.L_142:
        /*000c*/ 	.word	0x00000000
        /*0010*/ 	.short	0x0002
        /*0012*/ 	.short	0x0010
        /*0014*/ 	.byte	0x00, 0xf5, 0x21, 0x00


	//----- nvinfo : EIATTR_KPARAM_INFO
	.align		4
.L_143:
        /*0018*/ 	.byte	0x04, 0x17
        /*001a*/ 	.short	(.L_145 - .L_144)
.L_144:
        /*001c*/ 	.word	0x00000000
        /*0020*/ 	.short	0x0001
        /*0022*/ 	.short	0x0008
        /*0024*/ 	.byte	0x00, 0xf5, 0x21, 0x00


	//----- nvinfo : EIATTR_KPARAM_INFO
	.align		4
.L_145:
        /*0028*/ 	.byte	0x04, 0x17
        /*002a*/ 	.short	(.L_147 - .L_146)
.L_146:
        /*002c*/ 	.word	0x00000000
        /*0030*/ 	.short	0x0000
        /*0032*/ 	.short	0x0000
        /*0034*/ 	.byte	0x00, 0xf0, 0x11, 0x00


	//----- nvinfo : EIATTR_SPARSE_MMA_MASK
	.align		4
.L_147:
        /*0038*/ 	.byte	0x03, 0x50
        /*003a*/ 	.short	0x0000


	//----- nvinfo : EIATTR_MAXREG_COUNT
	.align		4
        /*003c*/ 	.byte	0x03, 0x1b
        /*003e*/ 	.short	0x00ff


	//----- nvinfo : EIATTR_MERCURY_ISA_VERSION
	.align		4
        /*0040*/ 	.byte	0x03, 0x5f
        /*0042*/ 	.short	0x0101


	//----- nvinfo : EIATTR_VRC_CTA_INIT_COUNT
	.align		4
        /*0044*/ 	.byte	0x02, 0x4a
	.zero		1
	.zero		1


	//----- nvinfo : EIATTR_EXIT_INSTR_OFFSETS
	.align		4
        /*0048*/ 	.byte	0x04, 0x1c
        /*004a*/ 	.short	(.L_149 - .L_148)


	//   ....[0]....
.L_148:
        /*004c*/ 	.word	0x000000c0


	//   ....[1]....
        /*0050*/ 	.word	0x00000160


	//----- nvinfo : EIATTR_CBANK_PARAM_SIZE
	.align		4
.L_149:
        /*0054*/ 	.byte	0x03, 0x19
        /*0056*/ 	.short	0x0018


	//----- nvinfo : EIATTR_PARAM_CBANK
	.align		4
        /*0058*/ 	.byte	0x04, 0x0a
        /*005a*/ 	.short	(.L_151 - .L_150)
	.align		4
.L_150:
        /*005c*/ 	.word	index@(.nv.constant0._Z8absoluteiPdS_)
        /*0060*/ 	.short	0x0380
        /*0062*/ 	.short	0x0018


	//----- nvinfo : EIATTR_SW_WAR
	.align		4
.L_151:
        /*0064*/ 	.byte	0x04, 0x36
        /*0066*/ 	.short	(.L_153 - .L_152)
.L_152:
        /*0068*/ 	.word	0x00000008
.L_153:


//--------------------- .nv.info._Z3negiPdS_      --------------------------
	.section	.nv.info._Z3negiPdS_,"",@"SHT_CUDA_INFO"
	.sectionflags	@""
	.align	4


	//----- nvinfo : EIATTR_CUDA_API_VERSION
	.align		4
        /*0000*/ 	.byte	0x04, 0x37
        /*0002*/ 	.short	(.L_155 - .L_154)
.L_154:
        /*0004*/ 	.word	0x00000082


	//----- nvinfo : EIATTR_KPARAM_INFO
	.align		4
.L_155:
        /*0008*/ 	.byte	0x04, 0x17
        /*000a*/ 	.short	(.L_157 - .L_156)
.L_156:
        /*000c*/ 	.word	0x00000000
        /*0010*/ 	.short	0x0002
        /*0012*/ 	.short	0x0010
        /*0014*/ 	.byte	0x00, 0xf5, 0x21, 0x00


	//----- nvinfo : EIATTR_KPARAM_INFO
	.align		4
.L_157:
        /*0018*/ 	.byte	0x04, 0x17
        /*001a*/ 	.short	(.L_159 - .L_158)
.L_158:
        /*001c*/ 	.word	0x00000000
        /*0020*/ 	.short	0x0001
        /*0022*/ 	.short	0x0008
        /*0024*/ 	.byte	0x00, 0xf5, 0x21, 0x00


	//----- nvinfo : EIATTR_KPARAM_INFO
	.align		4
.L_159:
        /*0028*/ 	.byte	0x04, 0x17
        /*002a*/ 	.short	(.L_161 - .L_160)
.L_160:
        /*002c*/ 	.word	0x00000000
        /*0030*/ 	.short	0x0000
        /*0032*/ 	.short	0x0000
        /*0034*/ 	.byte	0x00, 0xf0, 0x11, 0x00


	//----- nvinfo : EIATTR_SPARSE_MMA_MASK
	.align		4
.L_161:
        /*0038*/ 	.byte	0x03, 0x50
        /*003a*/ 	.short	0x0000


	//----- nvinfo : EIATTR_MAXREG_COUNT
	.align		4
        /*003c*/ 	.byte	0x03, 0x1b
        /*003e*/ 	.short	0x00ff


	//----- nvinfo : EIATTR_MERCURY_ISA_VERSION
	.align		4
        /*0040*/ 	.byte	0x03, 0x5f
        /*0042*/ 	.short	0x0101


	//----- nvinfo : EIATTR_VRC_CTA_INIT_COUNT
	.align		4
        /*0044*/ 	.byte	0x02, 0x4a
	.zero		1
	.zero		1


	//----- nvinfo : EIATTR_EXIT_INSTR_OFFSETS
	.align		4
        /*0048*/ 	.byte	0x04, 0x1c
        /*004a*/ 	.short	(.L_163 - .L_162)


	//   ....[0]....
.L_162:
        /*004c*/ 	.word	0x000000c0


	//   ....[1]....
        /*0050*/ 	.word	0x00000160


	//----- nvinfo : EIATTR_CBANK_PARAM_SIZE
	.align		4
.L_163:
        /*0054*/ 	.byte	0x03, 0x19
        /*0056*/ 	.short	0x0018


	//----- nvinfo : EIATTR_PARAM_CBANK
	.align		4
        /*0058*/ 	.byte	0x04, 0x0a
        /*005a*/ 	.short	(.L_165 - .L_164)
	.align		4
.L_164:
        /*005c*/ 	.word	index@(.nv.constant0._Z3negiPdS_)
        /*0060*/ 	.short	0x0380
        /*0062*/ 	.short	0x0018


	//----- nvinfo : EIATTR_SW_WAR
	.align		4
.L_165:
        /*0064*/ 	.byte	0x04, 0x36
        /*0066*/ 	.short	(.L_167 - .L_166)
.L_166:
        /*0068*/ 	.word	0x00000008
.L_167:


//--------------------- .nv.info._Z9TransposeiiPKdPd --------------------------
	.section	.nv.info._Z9TransposeiiPKdPd,"",@"SHT_CUDA_INFO"
	.sectionflags	@""
	.align	4


	//----- nvinfo : EIATTR_CUDA_API_VERSION
	.align		4
        /*0000*/ 	.byte	0x04, 0x37
        /*0002*/ 	.short	(.L_169 - .L_168)
.L_168:
        /*0004*/ 	.word	0x00000082


	//----- nvinfo : EIATTR_KPARAM_INFO
	.align		4
.L_169:
        /*0008*/ 	.byte	0x04, 0x17
        /*000a*/ 	.short	(.L_171 - .L_170)
.L_170:
        /*000c*/ 	.word	0x00000000
        /*0010*/ 	.short	0x0003
        /*0012*/ 	.short	0x0010
        /*0014*/ 	.byte	0x00, 0xf5, 0x21, 0x00


	//----- nvinfo : EIATTR_KPARAM_INFO
	.align		4
.L_171:
        /*0018*/ 	.byte	0x04, 0x17
        /*001a*/ 	.short	(.L_173 - .L_172)
.L_172:
        /*001c*/ 	.word	0x00000000
        /*0020*/ 	.short	0x0002
        /*0022*/ 	.short	0x0008
        /*0024*/ 	.byte	0x00, 0xf5, 0x21, 0x00


	//----- nvinfo : EIATTR_KPARAM_INFO
	.align		4
.L_173:
        /*0028*/ 	.byte	0x04, 0x17
        /*002a*/ 	.short	(.L_175 - .L_174)
.L_174:
        /*002c*/ 	.word	0x00000000
        /*0030*/ 	.short	0x0001
        /*0032*/ 	.short	0x0004
        /*0034*/ 	.byte	0x00, 0xf0, 0x11, 0x00


	//----- nvinfo : EIATTR_KPARAM_INFO
	.align		4
.L_175:
        /*0038*/ 	.byte	0x04, 0x17
        /*003a*/ 	.short	(.L_177 - .L_176)
.L_176:
        /*003c*/ 	.word	0x00000000
        /*0040*/ 	.short	0x0000
        /*0042*/ 	.short	0x0000
        /*0044*/ 	.byte	0x00, 0xf0, 0x11, 0x00


	//----- nvinfo : EIATTR_SPARSE_MMA_MASK
	.align		4
.L_177:
        /*0048*/ 	.byte	0x03, 0x50
        /*004a*/ 	.short	0x0000


	//----- nvinfo : EIATTR_MAXREG_COUNT
	.align		4
        /*004c*/ 	.byte	0x03, 0x1b
        /*004e*/ 	.short	0x00ff


	//----- nvinfo : EIATTR_MERCURY_ISA_VERSION
	.align		4
        /*0050*/ 	.byte	0x03, 0x5f
        /*0052*/ 	.short	0x0101


	//----- nvinfo : EIATTR_VRC_CTA_INIT_COUNT
	.align		4
        /*0054*/ 	.byte	0x02, 0x4a
	.zero		1
	.zero		1


	//----- nvinfo : EIATTR_EXIT_INSTR_OFFSETS
	.align		4
        /*0058*/ 	.byte	0x04, 0x1c
        /*005a*/ 	.short	(.L_179 - .L_178)


	//   ....[0]....
.L_178:
        /*005c*/ 	.word	0x000000c0


	//   ....[1]....
        /*0060*/ 	.word	0x00000160


	//----- nvinfo : EIATTR_CBANK_PARAM_SIZE
	.align		4
.L_179:
        /*0064*/ 	.byte	0x03, 0x19
        /*0066*/ 	.short	0x0018


	//----- nvinfo : EIATTR_PARAM_CBANK
	.align		4
        /*0068*/ 	.byte	0x04, 0x0a
        /*006a*/ 	.short	(.L_181 - .L_180)
	.align		4
.L_180:
        /*006c*/ 	.word	index@(.nv.constant0._Z9TransposeiiPKdPd)
        /*0070*/ 	.short	0x0380
        /*0072*/ 	.short	0x0018


	//----- nvinfo : EIATTR_SW_WAR
	.align		4
.L_181:
        /*0074*/ 	.byte	0x04, 0x36
        /*0076*/ 	.short	(.L_183 - .L_182)
.L_182:
        /*0078*/ 	.word	0x00000008
.L_183:


//--------------------- .nv.info._Z4Dom2iPdS_     --------------------------
	.section	.nv.info._Z4Dom2iPdS_,"",@"SHT_CUDA_INFO"
	.sectionflags	@""
	.align	4


	//----- nvinfo : EIATTR_CUDA_API_VERSION
	.align		4
        /*0000*/ 	.byte	0x04, 0x37
        /*0002*/ 	.short	(.L_185 - .L_184)
.L_184:
        /*0004*/ 	.word	0x00000082


	//----- nvinfo : EIATTR_KPARAM_INFO
	.align		4
.L_185:
        /*0008*/ 	.byte	0x04, 0x17
        /*000a*/ 	.short	(.L_187 - .L_186)
.L_186:
        /*000c*/ 	.word	0x00000000
        /*0010*/ 	.short	0x0002
        /*0012*/ 	.short	0x0010
        /*0014*/ 	.byte	0x00, 0xf5, 0x21, 0x00


	//----- nvinfo : EIATTR_KPARAM_INFO
	.align		4
.L_187:
        /*0018*/ 	.byte	0x04, 0x17
        /*001a*/ 	.short	(.L_189 - .L_188)
.L_188:
        /*001c*/ 	.word	0x00000000
        /*0020*/ 	.short	0x0001
        /*0022*/ 	.short	0x0008
        /*0024*/ 	.byte	0x00, 0xf5, 0x21, 0x00


	//----- nvinfo : EIATTR_KPARAM_INFO
	.align		4
.L_189:
        /*0028*/ 	.byte	0x04, 0x17
        /*002a*/ 	.short	(.L_191 - .L_190)
.L_190:
        /*002c*/ 	.word	0x00000000
        /*0030*/ 	.short	0x0000
        /*0032*/ 	.short	0x0000
        /*0034*/ 	.byte	0x00, 0xf0, 0x11, 0x00


	//----- nvinfo : EIATTR_SPARSE_MMA_MASK
	.align		4
.L_191:
        /*0038*/ 	.byte	0x03, 0x50
        /*003a*/ 	.short	0x0000


	//----- nvinfo : EIATTR_MAXREG_COUNT
	.align		4
        /*003c*/ 	.byte	0x03, 0x1b
        /*003e*/ 	.short	0x00ff


	//----- nvinfo : EIATTR_MERCURY_ISA_VERSION
	.align		4
        /*0040*/ 	.byte	0x03, 0x5f
        /*0042*/ 	.short	0x0101


	//----- nvinfo : EIATTR_VRC_CTA_INIT_COUNT
	.align		4
        /*0044*/ 	.byte	0x02, 0x4a
	.zero		1
	.zero		1


	//----- nvinfo : EIATTR_EXIT_INSTR_OFFSETS
	.align		4
        /*0048*/ 	.byte	0x04, 0x1c
        /*004a*/ 	.short	(.L_193 - .L_192)


	//   ....[0]....
.L_192:
        /*004c*/ 	.word	0x00000070


	//   ....[1]....
        /*0050*/ 	.word	0x00000c10


	//----- nvinfo : EIATTR_CBANK_PARAM_SIZE
	.align		4
.L_193:
        /*0054*/ 	.byte	0x03, 0x19
        /*0056*/ 	.short	0x0018


	//----- nvinfo : EIATTR_PARAM_CBANK
	.align		4
        /*0058*/ 	.byte	0x04, 0x0a
        /*005a*/ 	.short	(.L_195 - .L_194)
	.align		4
.L_194:
        /*005c*/ 	.word	index@(.nv.constant0._Z4Dom2iPdS_)
        /*0060*/ 	.short	0x0380
        /*0062*/ 	.short	0x0018


	//----- nvinfo : EIATTR_SW_WAR
	.align		4
.L_195:
        /*0064*/ 	.byte	0x04, 0x36
        /*0066*/ 	.short	(.L_197 - .L_196)
.L_196:
        /*0068*/ 	.word	0x00000008
.L_197:


//--------------------- .nv.info._Z4Dom1iPd       --------------------------
	.section	.nv.info._Z4Dom1iPd,"",@"SHT_CUDA_INFO"
	.sectionflags	@""
	.align	4


	//----- nvinfo : EIATTR_CUDA_API_VERSION
	.align		4
        /*0000*/ 	.byte	0x04, 0x37
        /*0002*/ 	.short	(.L_199 - .L_198)
.L_198:
        /*0004*/ 	.word	0x00000082


	//----- nvinfo : EIATTR_KPARAM_INFO
	.align		4
.L_199:
        /*0008*/ 	.byte	0x04, 0x17
        /*000a*/ 	.short	(.L_201 - .L_200)
.L_200:
        /*000c*/ 	.word	0x00000000
        /*0010*/ 	.short	0x0001
        /*0012*/ 	.short	0x0008
        /*0014*/ 	.byte	0x00, 0xf5, 0x21, 0x00


	//----- nvinfo : EIATTR_KPARAM_INFO
	.align		4
.L_201:
        /*0018*/ 	.byte	0x04, 0x17
        /*001a*/ 	.short	(.L_203 - .L_202)
.L_202:
        /*001c*/ 	.word	0x00000000
        /*0020*/ 	.short	0x0000
        /*0022*/ 	.short	0x0000
        /*0024*/ 	.byte	0x00, 0xf0, 0x11, 0x00


	//----- nvinfo : EIATTR_SPARSE_MMA_MASK
	.align		4
.L_203:
        /*0028*/ 	.byte	0x03, 0x50
        /*002a*/ 	.short	0x0000


	//----- nvinfo : EIATTR_MAXREG_COUNT
	.align		4
        /*002c*/ 	.byte	0x03, 0x1b
        /*002e*/ 	.short	0x00ff


	//----- nvinfo : EIATTR_MERCURY_ISA_VERSION
	.align		4
        /*0030*/ 	.byte	0x03, 0x5f
        /*0032*/ 	.short	0x0101


	//----- nvinfo : EIATTR_VRC_CTA_INIT_COUNT
	.align		4
        /*0034*/ 	.byte	0x02, 0x4a
	.zero		1
	.zero		1


	//----- nvinfo : EIATTR_EXIT_INSTR_OFFSETS
	.align		4
        /*0038*/ 	.byte	0x04, 0x1c
        /*003a*/ 	.short	(.L_205 - .L_204)


	//   ....[0]....
.L_204:
        /*003c*/ 	.word	0x00000070


	//   ....[1]....
        /*0040*/ 	.word	0x00000850


	//----- nvinfo : EIATTR_CBANK_PARAM_SIZE
	.align		4
.L_205:
        /*0044*/ 	.byte	0x03, 0x19
        /*0046*/ 	.short	0x0010


	//----- nvinfo : EIATTR_PARAM_CBANK
	.align		4
        /*0048*/ 	.byte	0x04, 0x0a
        /*004a*/ 	.short	(.L_207 - .L_206)
	.align		4
.L_206:
        /*004c*/ 	.word	index@(.nv.constant0._Z4Dom1iPd)
        /*0050*/ 	.short	0x0380
        /*0052*/ 	.short	0x0010


	//----- nvinfo : EIATTR_SW_WAR
	.align		4
.L_207:
        /*0054*/ 	.byte	0x04, 0x36
        /*0056*/ 	.short	(.L_209 - .L_208)
.L_208:
        /*0058*/ 	.word	0x00000008
.L_209:


//--------------------- .nv.info._Z8multiplyiiiPdS_S_ --------------------------
	.section	.nv.info._Z8multiplyiiiPdS_S_,"",@"SHT_CUDA_INFO"
	.sectionflags	@""
	.align	4


	//----- nvinfo : EIATTR_CUDA_API_VERSION
	.align		4
        /*0000*/ 	.byte	0x04, 0x37
        /*0002*/ 	.short	(.L_211 - .L_210)
.L_210:
        /*0004*/ 	.word	0x00000082


	//----- nvinfo : EIATTR_KPARAM_INFO
	.align		4
.L_211:
        /*0008*/ 	.byte	0x04, 0x17
        /*000a*/ 	.short	(.L_213 - .L_212)
.L_212:
        /*000c*/ 	.word	0x00000000
        /*0010*/ 	.short	0x0005
        /*0012*/ 	.short	0x0020
        /*0014*/ 	.byte	0x00, 0xf5, 0x21, 0x00


	//----- nvinfo : EIATTR_KPARAM_INFO
	.align		4
.L_213:
        /*0018*/ 	.byte	0x04, 0x17
        /*001a*/ 	.short	(.L_215 - .L_214)
.L_214:
        /*001c*/ 	.word	0x00000000
        /*0020*/ 	.short	0x0004
        /*0022*/ 	.short	0x0018
        /*0024*/ 	.byte	0x00, 0xf5, 0x21, 0x00


	//----- nvinfo : EIATTR_KPARAM_INFO
	.align		4
.L_215:
        /*0028*/ 	.byte	0x04, 0x17
        /*002a*/ 	.short	(.L_217 - .L_216)
.L_216:
        /*002c*/ 	.word	0x00000000
        /*0030*/ 	.short	0x0003
        /*0032*/ 	.short	0x0010
        /*0034*/ 	.byte	0x00, 0xf5, 0x21, 0x00


	//----- nvinfo : EIATTR_KPARAM_INFO
	.align		4
.L_217:
        /*0038*/ 	.byte	0x04, 0x17
        /*003a*/ 	.short	(.L_219 - .L_218)
.L_218:
        /*003c*/ 	.word	0x00000000
        /*0040*/ 	.short	0x0002
        /*0042*/ 	.short	0x0008
        /*0044*/ 	.byte	0x00, 0xf0, 0x11, 0x00


	//----- nvinfo : EIATTR_KPARAM_INFO
	.align		4
.L_219:
        /*0048*/ 	.byte	0x04, 0x17
        /*004a*/ 	.short	(.L_221 - .L_220)
.L_220:
        /*004c*/ 	.word	0x00000000
        /*0050*/ 	.short	0x0001
        /*0052*/ 	.short	0x0004
        /*0054*/ 	.byte	0x00, 0xf0, 0x11, 0x00


	//----- nvinfo : EIATTR_KPARAM_INFO
	.align		4
.L_221:
        /*0058*/ 	.byte	0x04, 0x17
        /*005a*/ 	.short	(.L_223 - .L_222)
.L_222:
        /*005c*/ 	.word	0x00000000
        /*0060*/ 	.short	0x0000
        /*0062*/ 	.short	0x0000
        /*0064*/ 	.byte	0x00, 0xf0, 0x11, 0x00


	//----- nvinfo : EIATTR_SPARSE_MMA_MASK
	.align		4
.L_223:
        /*0068*/ 	.byte	0x03, 0x50
        /*006a*/ 	.short	0x0000


	//----- nvinfo : EIATTR_MAXREG_COUNT
	.align		4
        /*006c*/ 	.byte	0x03, 0x1b
        /*006e*/ 	.short	0x00ff


	//----- nvinfo : EIATTR_MERCURY_ISA_VERSION
	.align		4
        /*0070*/ 	.byte	0x03, 0x5f
        /*0072*/ 	.short	0x0101


	//----- nvinfo : EIATTR_VRC_CTA_INIT_COUNT
	.align		4
        /*0074*/ 	.byte	0x02, 0x4a
	.zero		1
	.zero		1


	//----- nvinfo : EIATTR_EXIT_INSTR_OFFSETS
	.align		4
        /*0078*/ 	.byte	0x04, 0x1c
        /*007a*/ 	.short	(.L_225 - .L_224)


	//   ....[0]....
.L_224:
        /*007c*/ 	.word	0x000000b0


	//   ....[1]....
        /*0080*/ 	.word	0x00000630


	//   ....[2]....
        /*0084*/ 	.word	0x000008b0


	//   ....[3]....
        /*0088*/ 	.word	0x00000a30


	//   ....[4]....
        /*008c*/ 	.word	0x00000ae0


	//----- nvinfo : EIATTR_CBANK_PARAM_SIZE
	.align		4
.L_225:
        /*0090*/ 	.byte	0x03, 0x19
        /*0092*/ 	.short	0x0028


	//----- nvinfo : EIATTR_PARAM_CBANK
	.align		4
        /*0094*/ 	.byte	0x04, 0x0a
        /*0096*/ 	.short	(.L_227 - .L_226)
	.align		4
.L_226:
        /*0098*/ 	.word	index@(.nv.constant0._Z8multiplyiiiPdS_S_)
        /*009c*/ 	.short	0x0380
        /*009e*/ 	.short	0x0028


	//----- nvinfo : EIATTR_SW_WAR
	.align		4
.L_227:
        /*00a0*/ 	.byte	0x04, 0x36
        /*00a2*/ 	.short	(.L_229 - .L_228)
.L_228:
        /*00a4*/ 	.word	0x00000008
.L_229:


//--------------------- .nv.info._Z5CrossiiiPdS_S_ --------------------------
	.section	.nv.info._Z5CrossiiiPdS_S_,"",@"SHT_CUDA_INFO"
	.sectionflags	@""
	.align	4


	//----- nvinfo : EIATTR_CUDA_API_VERSION
	.align		4
        /*0000*/ 	.byte	0x04, 0x37
        /*0002*/ 	.short	(.L_231 - .L_230)
.L_230:
        /*0004*/ 	.word	0x00000082


	//----- nvinfo : EIATTR_KPARAM_INFO
	.align		4
.L_231:
        /*0008*/ 	.byte	0x04, 0x17
        /*000a*/ 	.short	(.L_233 - .L_232)
.L_232:
        /*000c*/ 	.word	0x00000000
        /*0010*/ 	.short	0x0005
        /*0012*/ 	.short	0x0020
        /*0014*/ 	.byte	0x00, 0xf5, 0x21, 0x00


	//----- nvinfo : EIATTR_KPARAM_INFO
	.align		4
.L_233:
        /*0018*/ 	.byte	0x04, 0x17
        /*001a*/ 	.short	(.L_235 - .L_234)
.L_234:
        /*001c*/ 	.word	0x00000000
        /*0020*/ 	.short	0x0004
        /*0022*/ 	.short	0x0018
        /*0024*/ 	.byte	0x00, 0xf5, 0x21, 0x00


	//----- nvinfo : EIATTR_KPARAM_INFO
	.align		4
.L_235:
        /*0028*/ 	.byte	0x04, 0x17
        /*002a*/ 	.short	(.L_237 - .L_236)
.L_236:
        /*002c*/ 	.word	0x00000000
        /*0030*/ 	.short	0x0003
        /*0032*/ 	.short	0x0010
        /*0034*/ 	.byte	0x00, 0xf5, 0x21, 0x00


	//----- nvinfo : EIATTR_KPARAM_INFO
	.align		4
.L_237:
        /*0038*/ 	.byte	0x04, 0x17
        /*003a*/ 	.short	(.L_239 - .L_238)
.L_238:
        /*003c*/ 	.word	0x00000000
        /*0040*/ 	.short	0x0002
        /*0042*/ 	.short	0x0008
        /*0044*/ 	.byte	0x00, 0xf0, 0x11, 0x00


	//----- nvinfo : EIATTR_KPARAM_INFO
	.align		4
.L_239:
        /*0048*/ 	.byte	0x04, 0x17
        /*004a*/ 	.short	(.L_241 - .L_240)
.L_240:
        /*004c*/ 	.word	0x00000000
        /*0050*/ 	.short	0x0001
        /*0052*/ 	.short	0x0004
        /*0054*/ 	.byte	0x00, 0xf0, 0x11, 0x00


	//----- nvinfo : EIATTR_KPARAM_INFO
	.align		4
.L_241:
        /*0058*/ 	.byte	0x04, 0x17
        /*005a*/ 	.short	(.L_243 - .L_242)
.L_242:
        /*005c*/ 	.word	0x00000000
        /*0060*/ 	.short	0x0000
        /*0062*/ 	.short	0x0000
        /*0064*/ 	.byte	0x00, 0xf0, 0x11, 0x00


	//----- nvinfo : EIATTR_SPARSE_MMA_MASK
	.align		4
.L_243:
        /*0068*/ 	.byte	0x03, 0x50
        /*006a*/ 	.short	0x0000


	//----- nvinfo : EIATTR_MAXREG_COUNT
	.align		4
        /*006c*/ 	.byte	0x03, 0x1b
        /*006e*/ 	.short	0x00ff


	//----- nvinfo : EIATTR_MERCURY_ISA_VERSION
	.align		4
        /*0070*/ 	.byte	0x03, 0x5f
        /*0072*/ 	.short	0x0101


	//----- nvinfo : EIATTR_VRC_CTA_INIT_COUNT
	.align		4
        /*0074*/ 	.byte	0x02, 0x4a
	.zero		1
	.zero		1


	//----- nvinfo : EIATTR_EXIT_INSTR_OFFSETS
	.align		4
        /*0078*/ 	.byte	0x04, 0x1c
        /*007a*/ 	.short	(.L_245 - .L_244)


	//   ....[0]....
.L_244:
        /*007c*/ 	.word	0x000000e0


	//   ....[1]....
        /*0080*/ 	.word	0x00000a90


	//----- nvinfo : EIATTR_CBANK_PARAM_SIZE
	.align		4
.L_245:
        /*0084*/ 	.byte	0x03, 0x19
        /*0086*/ 	.short	0x0028


	//----- nvinfo : EIATTR_PARAM_CBANK
	.align		4
        /*0088*/ 	.byte	0x04, 0x0a
        /*008a*/ 	.short	(.L_247 - .L_246)
	.align		4
.L_246:
        /*008c*/ 	.word	index@(.nv.constant0._Z5CrossiiiPdS_S_)
        /*0090*/ 	.short	0x0380
        /*0092*/ 	.short	0x0028


	//----- nvinfo : EIATTR_SW_WAR
	.align		4
.L_247:
        /*0094*/ 	.byte	0x04, 0x36
        /*0096*/ 	.short	(.L_249 - .L_248)
.L_248:
        /*0098*/ 	.word	0x00000008
.L_249:


//--------------------- .nv.info._Z7IDivideiPdS_  --------------------------
	.section	.nv.info._Z7IDivideiPdS_,"",@"SHT_CUDA_INFO"
	.sectionflags	@""
	.align	4


	//----- nvinfo : EIATTR_CUDA_API_VERSION
	.align		4
        /*0000*/ 	.byte	0x04, 0x37
        /*0002*/ 	.short	(.L_251 - .L_250)
.L_250:
        /*0004*/ 	.word	0x00000082


	//----- nvinfo : EIATTR_KPARAM_INFO
	.align		4
.L_251:
        /*0008*/ 	.byte	0x04, 0x17
        /*000a*/ 	.short	(.L_253 - .L_252)
.L_252:
        /*000c*/ 	.word	0x00000000
        /*0010*/ 	.short	0x0002
        /*0012*/ 	.short	0x0010
        /*0014*/ 	.byte	0x00, 0xf5, 0x21, 0x00


	//----- nvinfo : EIATTR_KPARAM_INFO
	.align		4
.L_253:
        /*0018*/ 	.byte	0x04, 0x17
        /*001a*/ 	.short	(.L_255 - .L_254)
.L_254:
        /*001c*/ 	.word	0x00000000
        /*0020*/ 	.short	0x0001
        /*0022*/ 	.short	0x0008
        /*0024*/ 	.byte	0x00, 0xf5, 0x21, 0x00


	//----- nvinfo : EIATTR_KPARAM_INFO
	.align		4
.L_255:
        /*0028*/ 	.byte	0x04, 0x17
        /*002a*/ 	.short	(.L_257 - .L_256)
.L_256:
        /*002c*/ 	.word	0x00000000
        /*0030*/ 	.short	0x0000
        /*0032*/ 	.short	0x0000
        /*0034*/ 	.byte	0x00, 0xf0, 0x11, 0x00


	//----- nvinfo : EIATTR_SPARSE_MMA_MASK
	.align		4
.L_257:
        /*0038*/ 	.byte	0x03, 0x50
        /*003a*/ 	.short	0x0000


	//----- nvinfo : EIATTR_MAXREG_COUNT
	.align		4
        /*003c*/ 	.byte	0x03, 0x1b
        /*003e*/ 	.short	0x00ff


	//----- nvinfo : EIATTR_MERCURY_ISA_VERSION
	.align		4
        /*0040*/ 	.byte	0x03, 0x5f
        /*0042*/ 	.short	0x0101


	//----- nvinfo : EIATTR_VRC_CTA_INIT_COUNT
	.align		4
        /*0044*/ 	.byte	0x02, 0x4a
	.zero		1
	.zero		1


	//----- nvinfo : EIATTR_EXIT_INSTR_OFFSETS
	.align		4
        /*0048*/ 	.byte	0x04, 0x1c
        /*004a*/ 	.short	(.L_259 - .L_258)


	//   ....[0]....
.L_258:
        /*004c*/ 	.word	0x000000c0


	//   ....[1]....
        /*0050*/ 	.word	0x000002a0


	//----- nvinfo : EIATTR_CRS_STACK_SIZE
	.align		4
.L_259:
        /*0054*/ 	.byte	0x04, 0x1e
        /*0056*/ 	.short	(.L_261 - .L_260)
.L_260:
        /*0058*/ 	.word	0x00000000


	//----- nvinfo : EIATTR_CBANK_PARAM_SIZE
	.align		4
.L_261:
        /*005c*/ 	.byte	0x03, 0x19
        /*005e*/ 	.short	0x0018


	//----- nvinfo : EIATTR_PARAM_CBANK
	.align		4
        /*0060*/ 	.byte	0x04, 0x0a
        /*0062*/ 	.short	(.L_263 - .L_262)
	.align		4
.L_262:
        /*0064*/ 	.word	index@(.nv.constant0._Z7IDivideiPdS_)
        /*0068*/ 	.short	0x0380
        /*006a*/ 	.short	0x0018


	//----- nvinfo : EIATTR_SW_WAR
	.align		4
.L_263:
        /*006c*/ 	.byte	0x04, 0x36
        /*006e*/ 	.short	(.L_265 - .L_264)
.L_264:
        /*0070*/ 	.word	0x00000008
.L_265:


//--------------------- .nv.info._Z6DivideiPdS_S_ --------------------------
	.section	.nv.info._Z6DivideiPdS_S_,"",@"SHT_CUDA_INFO"
	.sectionflags	@""
	.align	4


	//----- nvinfo : EIATTR_CUDA_API_VERSION
	.align		4
        /*0000*/ 	.byte	0x04, 0x37
        /*0002*/ 	.short	(.L_267 - .L_266)
.L_266:
        /*0004*/ 	.word	0x00000082


	//----- nvinfo : EIATTR_KPARAM_INFO
	.align		4
.L_267:
        /*0008*/ 	.byte	0x04, 0x17
        /*000a*/ 	.short	(.L_269 - .L_268)
.L_268:
        /*000c*/ 	.word	0x00000000
        /*0010*/ 	.short	0x0003
        /*0012*/ 	.short	0x0018
        /*0014*/ 	.byte	0x00, 0xf5, 0x21, 0x00


	//----- nvinfo : EIATTR_KPARAM_INFO
	.align		4
.L_269:
        /*0018*/ 	.byte	0x04, 0x17
        /*001a*/ 	.short	(.L_271 - .L_270)
.L_270:
        /*001c*/ 	.word	0x00000000
        /*0020*/ 	.short	0x0002
        /*0022*/ 	.short	0x0010
        /*0024*/ 	.byte	0x00, 0xf5, 0x21, 0x00


	//----- nvinfo : EIATTR_KPARAM_INFO
	.align		4
.L_271:
        /*0028*/ 	.byte	0x04, 0x17
        /*002a*/ 	.short	(.L_273 - .L_272)
.L_272:
        /*002c*/ 	.word	0x00000000
        /*0030*/ 	.short	0x0001
        /*0032*/ 	.short	0x0008
        /*0034*/ 	.byte	0x00, 0xf5, 0x21, 0x00


	//----- nvinfo : EIATTR_KPARAM_INFO
	.align		4
.L_273:
        /*0038*/ 	.byte	0x04, 0x17
        /*003a*/ 	.short	(.L_275 - .L_274)
.L_274:
        /*003c*/ 	.word	0x00000000
        /*0040*/ 	.short	0x0000
        /*0042*/ 	.short	0x0000
        /*0044*/ 	.byte	0x00, 0xf0, 0x11, 0x00


	//----- nvinfo : EIATTR_SPARSE_MMA_MASK
	.align		4
.L_275:
        /*0048*/ 	.byte	0x03, 0x50
        /*004a*/ 	.short	0x0000


	//----- nvinfo : EIATTR_MAXREG_COUNT
	.align		4
        /*004c*/ 	.byte	0x03, 0x1b
        /*004e*/ 	.short	0x00ff


	//----- nvinfo : EIATTR_MERCURY_ISA_VERSION
	.align		4
        /*0050*/ 	.byte	0x03, 0x5f
        /*0052*/ 	.short	0x0101


	//----- nvinfo : EIATTR_VRC_CTA_INIT_COUNT
	.align		4
        /*0054*/ 	.byte	0x02, 0x4a
	.zero		1
	.zero		1


	//----- nvinfo : EIATTR_EXIT_INSTR_OFFSETS
	.align		4
        /*0058*/ 	.byte	0x04, 0x1c
        /*005a*/ 	.short	(.L_277 - .L_276)


	//   ....[0]....
.L_276:
        /*005c*/ 	.word	0x000000c0


	//   ....[1]....
        /*0060*/ 	.word	0x000002a0


	//----- nvinfo : EIATTR_CRS_STACK_SIZE
	.align		4
.L_277:
        /*0064*/ 	.byte	0x04, 0x1e
        /*0066*/ 	.short	(.L_279 - .L_278)
.L_278:
        /*0068*/ 	.word	0x00000000


	//----- nvinfo : EIATTR_CBANK_PARAM_SIZE
	.align		4
.L_279:
        /*006c*/ 	.byte	0x03, 0x19
        /*006e*/ 	.short	0x0020


	//----- nvinfo : EIATTR_PARAM_CBANK
	.align		4
        /*0070*/ 	.byte	0x04, 0x0a
        /*0072*/ 	.short	(.L_281 - .L_280)
	.align		4
.L_280:
        /*0074*/ 	.word	index@(.nv.constant0._Z6DivideiPdS_S_)
        /*0078*/ 	.short	0x0380
        /*007a*/ 	.short	0x0020


	//----- nvinfo : EIATTR_SW_WAR
	.align		4
.L_281:
        /*007c*/ 	.byte	0x04, 0x36
        /*007e*/ 	.short	(.L_283 - .L_282)
.L_282:
        /*0080*/ 	.word	0x00000008
.L_283:


//--------------------- .nv.info._Z6IMultiiPdS_   --------------------------
	.section	.nv.info._Z6IMultiiPdS_,"",@"SHT_CUDA_INFO"
	.sectionflags	@""
	.align	4


	//----- nvinfo : EIATTR_CUDA_API_VERSION
	.align		4
        /*0000*/ 	.byte	0x04, 0x37
        /*0002*/ 	.short	(.L_285 - .L_284)
.L_284:
        /*0004*/ 	.word	0x00000082


	//----- nvinfo : EIATTR_KPARAM_INFO
	.align		4
.L_285:
        /*0008*/ 	.byte	0x04, 0x17
        /*000a*/ 	.short	(.L_287 - .L_286)
.L_286:
        /*000c*/ 	.word	0x00000000
        /*0010*/ 	.short	0x0002
        /*0012*/ 	.short	0x0010
        /*0014*/ 	.byte	0x00, 0xf5, 0x21, 0x00


	//----- nvinfo : EIATTR_KPARAM_INFO
	.align		4
.L_287:
        /*0018*/ 	.byte	0x04, 0x17
        /*001a*/ 	.short	(.L_289 - .L_288)
.L_288:
        /*001c*/ 	.word	0x00000000
        /*0020*/ 	.short	0x0001
        /*0022*/ 	.short	0x0008
        /*0024*/ 	.byte	0x00, 0xf5, 0x21, 0x00


	//----- nvinfo : EIATTR_KPARAM_INFO
	.align		4
.L_289:
        /*0028*/ 	.byte	0x04, 0x17
        /*002a*/ 	.short	(.L_291 - .L_290)
.L_290:
        /*002c*/ 	.word	0x00000000
        /*0030*/ 	.short	0x0000
        /*0032*/ 	.short	0x0000
        /*0034*/ 	.byte	0x00, 0xf0, 0x11, 0x00


	//----- nvinfo : EIATTR_SPARSE_MMA_MASK
	.align		4
.L_291:
        /*0038*/ 	.byte	0x03, 0x50
        /*003a*/ 	.short	0x0000


	//----- nvinfo : EIATTR_MAXREG_COUNT
	.align		4
        /*003c*/ 	.byte	0x03, 0x1b
        /*003e*/ 	.short	0x00ff


	//----- nvinfo : EIATTR_MERCURY_ISA_VERSION
	.align		4
        /*0040*/ 	.byte	0x03, 0x5f
        /*0042*/ 	.short	0x0101


	//----- nvinfo : EIATTR_VRC_CTA_INIT_COUNT
	.align		4
        /*0044*/ 	.byte	0x02, 0x4a
	.zero		1
	.zero		1


	//----- nvinfo : EIATTR_EXIT_INSTR_OFFSETS
	.align		4
        /*0048*/ 	.byte	0x04, 0x1c
        /*004a*/ 	.short	(.L_293 - .L_292)


	//   ....[0]....
.L_292:
        /*004c*/ 	.word	0x000000c0


	//   ....[1]....
        /*0050*/ 	.word	0x00000170


	//----- nvinfo : EIATTR_CBANK_PARAM_SIZE
	.align		4
.L_293:
        /*0054*/ 	.byte	0x03, 0x19
        /*0056*/ 	.short	0x0018


	//----- nvinfo : EIATTR_PARAM_CBANK
	.align		4
        /*0058*/ 	.byte	0x04, 0x0a
        /*005a*/ 	.short	(.L_295 - .L_294)
	.align		4
.L_294:
        /*005c*/ 	.word	index@(.nv.constant0._Z6IMultiiPdS_)
        /*0060*/ 	.short	0x0380
        /*0062*/ 	.short	0x0018


	//----- nvinfo : EIATTR_SW_WAR
	.align		4
.L_295:
        /*0064*/ 	.byte	0x04, 0x36
        /*0066*/ 	.short	(.L_297 - .L_296)
.L_296:
        /*0068*/ 	.word	0x00000008
.L_297:


//--------------------- .nv.info._Z6RMultiidPdS_  --------------------------
	.section	.nv.info._Z6RMultiidPdS_,"",@"SHT_CUDA_INFO"
	.sectionflags	@""
	.align	4


	//----- nvinfo : EIATTR_CUDA_API_VERSION
	.align		4
        /*0000*/ 	.byte	0x04, 0x37
        /*0002*/ 	.short	(.L_299 - .L_298)
.L_298:
        /*0004*/ 	.word	0x00000082


	//----- nvinfo : EIATTR_KPARAM_INFO
	.align		4
.L_299:
        /*0008*/ 	.byte	0x04, 0x17
        /*000a*/ 	.short	(.L_301 - .L_300)
.L_300:
        /*000c*/ 	.word	0x00000000
        /*0010*/ 	.short	0x0003
        /*0012*/ 	.short	0x0018
        /*0014*/ 	.byte	0x00, 0xf5, 0x21, 0x00


	//----- nvinfo : EIATTR_KPARAM_INFO
	.align		4
.L_301:
        /*0018*/ 	.byte	0x04, 0x17
        /*001a*/ 	.short	(.L_303 - .L_302)
.L_302:
        /*001c*/ 	.word	0x00000000
        /*0020*/ 	.short	0x0002
        /*0022*/ 	.short	0x0010
        /*0024*/ 	.byte	0x00, 0xf5, 0x21, 0x00


	//----- nvinfo : EIATTR_KPARAM_INFO
	.align		4
.L_303:
        /*0028*/ 	.byte	0x04, 0x17
        /*002a*/ 	.short	(.L_305 - .L_304)
.L_304:
        /*002c*/ 	.word	0x00000000
        /*0030*/ 	.short	0x0001
        /*0032*/ 	.short	0x0008
        /*0034*/ 	.byte	0x00, 0xf0, 0x21, 0x00


	//----- nvinfo : EIATTR_KPARAM_INFO
	.align		4
.L_305:
        /*0038*/ 	.byte	0x04, 0x17
        /*003a*/ 	.short	(.L_307 - .L_306)
.L_306:
        /*003c*/ 	.word	0x00000000
        /*0040*/ 	.short	0x0000
        /*0042*/ 	.short	0x0000
        /*0044*/ 	.byte	0x00, 0xf0, 0x11, 0x00


	//----- nvinfo : EIATTR_SPARSE_MMA_MASK
	.align		4
.L_307:
        /*0048*/ 	.byte	0x03, 0x50
        /*004a*/ 	.short	0x0000


	//----- nvinfo : EIATTR_MAXREG_COUNT
	.align		4
        /*004c*/ 	.byte	0x03, 0x1b
        /*004e*/ 	.short	0x00ff


	//----- nvinfo : EIATTR_MERCURY_ISA_VERSION
	.align		4
        /*0050*/ 	.byte	0x03, 0x5f
        /*0052*/ 	.short	0x0101


	//----- nvinfo : EIATTR_VRC_CTA_INIT_COUNT
	.align		4
        /*0054*/ 	.byte	0x02, 0x4a
	.zero		1
	.zero		1


	//----- nvinfo : EIATTR_EXIT_INSTR_OFFSETS
	.align		4
        /*0058*/ 	.byte	0x04, 0x1c
        /*005a*/ 	.short	(.L_309 - .L_308)


	//   ....[0]....
.L_308:
        /*005c*/ 	.word	0x000000c0


	//   ....[1]....
        /*0060*/ 	.word	0x00000170


	//----- nvinfo : EIATTR_CBANK_PARAM_SIZE
	.align		4
.L_309:
        /*0064*/ 	.byte	0x03, 0x19
        /*0066*/ 	.short	0x0020


	//----- nvinfo : EIATTR_PARAM_CBANK
	.align		4
        /*0068*/ 	.byte	0x04, 0x0a
        /*006a*/ 	.short	(.L_311 - .L_310)
	.align		4
.L_310:
        /*006c*/ 	.word	index@(.nv.constant0._Z6RMultiidPdS_)
        /*0070*/ 	.short	0x0380
        /*0072*/ 	.short	0x0020


	//----- nvinfo : EIATTR_SW_WAR
	.align		4
.L_311:
        /*0074*/ 	.byte	0x04, 0x36
        /*0076*/ 	.short	(.L_313 - .L_312)
.L_312:
        /*0078*/ 	.word	0x00000008
.L_313:


//--------------------- .nv.info._Z5MultiiPdS_S_  --------------------------
	.section	.nv.info._Z5MultiiPdS_S_,"",@"SHT_CUDA_INFO"
	.sectionflags	@""
	.align	4


	//----- nvinfo : EIATTR_CUDA_API_VERSION
	.align		4
        /*0000*/ 	.byte	0x04, 0x37
        /*0002*/ 	.short	(.L_315 - .L_314)
.L_314:
        /*0004*/ 	.word	0x00000082


	//----- nvinfo : EIATTR_KPARAM_INFO
	.align		4
.L_315:
        /*0008*/ 	.byte	0x04, 0x17
        /*000a*/ 	.short	(.L_317 - .L_316)
.L_316:
        /*000c*/ 	.word	0x00000000
        /*0010*/ 	.short	0x0003
        /*0012*/ 	.short	0x0018
        /*0014*/ 	.byte	0x00, 0xf5, 0x21, 0x00


	//----- nvinfo : EIATTR_KPARAM_INFO
	.align		4
.L_317:
        /*0018*/ 	.byte	0x04, 0x17
        /*001a*/ 	.short	(.L_319 - .L_318)
.L_318:
        /*001c*/ 	.word	0x00000000
        /*0020*/ 	.short	0x0002
        /*0022*/ 	.short	0x0010
        /*0024*/ 	.byte	0x00, 0xf5, 0x21, 0x00


	//----- nvinfo : EIATTR_KPARAM_INFO
	.align		4
.L_319:
        /*0028*/ 	.byte	0x04, 0x17
        /*002a*/ 	.short	(.L_321 - .L_320)
.L_320:
        /*002c*/ 	.word	0x00000000
        /*0030*/ 	.short	0x0001
        /*0032*/ 	.short	0x0008
        /*0034*/ 	.byte	0x00, 0xf5, 0x21, 0x00


	//----- nvinfo : EIATTR_KPARAM_INFO
	.align		4
.L_321:
        /*0038*/ 	.byte	0x04, 0x17
        /*003a*/ 	.short	(.L_323 - .L_322)
.L_322:
        /*003c*/ 	.word	0x00000000
        /*0040*/ 	.short	0x0000
        /*0042*/ 	.short	0x0000
        /*0044*/ 	.byte	0x00, 0xf0, 0x11, 0x00


	//----- nvinfo : EIATTR_SPARSE_MMA_MASK
	.align		4
.L_323:
        /*0048*/ 	.byte	0x03, 0x50
        /*004a*/ 	.short	0x0000


	//----- nvinfo : EIATTR_MAXREG_COUNT
	.align		4
        /*004c*/ 	.byte	0x03, 0x1b
        /*004e*/ 	.short	0x00ff


	//----- nvinfo : EIATTR_MERCURY_ISA_VERSION
	.align		4
        /*0050*/ 	.byte	0x03, 0x5f
        /*0052*/ 	.short	0x0101


	//----- nvinfo : EIATTR_VRC_CTA_INIT_COUNT
	.align		4
        /*0054*/ 	.byte	0x02, 0x4a
	.zero		1
	.zero		1


	//----- nvinfo : EIATTR_EXIT_INSTR_OFFSETS
	.align		4
        /*0058*/ 	.byte	0x04, 0x1c
        /*005a*/ 	.short	(.L_325 - .L_324)


	//   ....[0]....
.L_324:
        /*005c*/ 	.word	0x000000c0


	//   ....[1]....
        /*0060*/ 	.word	0x00000190


	//----- nvinfo : EIATTR_CBANK_PARAM_SIZE
	.align		4
.L_325:
        /*0064*/ 	.byte	0x03, 0x19
        /*0066*/ 	.short	0x0020


	//----- nvinfo : EIATTR_PARAM_CBANK
	.align		4
        /*0068*/ 	.byte	0x04, 0x0a
        /*006a*/ 	.short	(.L_327 - .L_326)
	.align		4
.L_326:
        /*006c*/ 	.word	index@(.nv.constant0._Z5MultiiPdS_S_)
        /*0070*/ 	.short	0x0380
        /*0072*/ 	.short	0x0020


	//----- nvinfo : EIATTR_SW_WAR
	.align		4
.L_327:
        /*0074*/ 	.byte	0x04, 0x36
        /*0076*/ 	.short	(.L_329 - .L_328)
.L_328:
        /*0078*/ 	.word	0x00000008
.L_329:


//--------------------- .nv.info._Z6IRestaiPdS_   --------------------------
	.section	.nv.info._Z6IRestaiPdS_,"",@"SHT_CUDA_INFO"
	.sectionflags	@""
	.align	4


	//----- nvinfo : EIATTR_CUDA_API_VERSION
	.align		4
        /*0000*/ 	.byte	0x04, 0x37
        /*0002*/ 	.short	(.L_331 - .L_330)
.L_330:
        /*0004*/ 	.word	0x00000082


	//----- nvinfo : EIATTR_KPARAM_INFO
	.align		4
.L_331:
        /*0008*/ 	.byte	0x04, 0x17
        /*000a*/ 	.short	(.L_333 - .L_332)
.L_332:
        /*000c*/ 	.word	0x00000000
        /*0010*/ 	.short	0x0002
        /*0012*/ 	.short	0x0010
        /*0014*/ 	.byte	0x00, 0xf5, 0x21, 0x00


	//----- nvinfo : EIATTR_KPARAM_INFO
	.align		4
.L_333:
        /*0018*/ 	.byte	0x04, 0x17
        /*001a*/ 	.short	(.L_335 - .L_334)
.L_334:
        /*001c*/ 	.word	0x00000000
        /*0020*/ 	.short	0x0001
        /*0022*/ 	.short	0x0008
        /*0024*/ 	.byte	0x00, 0xf5, 0x21, 0x00


	//----- nvinfo : EIATTR_KPARAM_INFO
	.align		4
.L_335:
        /*0028*/ 	.byte	0x04, 0x17
        /*002a*/ 	.short	(.L_337 - .L_336)
.L_336:
        /*002c*/ 	.word	0x00000000
        /*0030*/ 	.short	0x0000
        /*0032*/ 	.short	0x0000
        /*0034*/ 	.byte	0x00, 0xf0, 0x11, 0x00


	//----- nvinfo : EIATTR_SPARSE_MMA_MASK
	.align		4
.L_337:
        /*0038*/ 	.byte	0x03, 0x50
        /*003a*/ 	.short	0x0000


	//----- nvinfo : EIATTR_MAXREG_COUNT
	.align		4
        /*003c*/ 	.byte	0x03, 0x1b
        /*003e*/ 	.short	0x00ff


	//----- nvinfo : EIATTR_MERCURY_ISA_VERSION
	.align		4
        /*0040*/ 	.byte	0x03, 0x5f
        /*0042*/ 	.short	0x0101


	//----- nvinfo : EIATTR_VRC_CTA_INIT_COUNT
	.align		4
        /*0044*/ 	.byte	0x02, 0x4a
	.zero		1
	.zero		1


	//----- nvinfo : EIATTR_EXIT_INSTR_OFFSETS
	.align		4
        /*0048*/ 	.byte	0x04, 0x1c
        /*004a*/ 	.short	(.L_339 - .L_338)


	//   ....[0]....
.L_338:
        /*004c*/ 	.word	0x000000c0


	//   ....[1]....
        /*0050*/ 	.word	0x00000170


	//----- nvinfo : EIATTR_CBANK_PARAM_SIZE
	.align		4
.L_339:
        /*0054*/ 	.byte	0x03, 0x19
        /*0056*/ 	.short	0x0018


	//----- nvinfo : EIATTR_PARAM_CBANK
	.align		4
        /*0058*/ 	.byte	0x04, 0x0a
        /*005a*/ 	.short	(.L_341 - .L_340)
	.align		4
.L_340:
        /*005c*/ 	.word	index@(.nv.constant0._Z6IRestaiPdS_)
        /*0060*/ 	.short	0x0380
        /*0062*/ 	.short	0x0018


	//----- nvinfo : EIATTR_SW_WAR
	.align		4
.L_341:
        /*0064*/ 	.byte	0x04, 0x36
        /*0066*/ 	.short	(.L_343 - .L_342)
.L_342:
        /*0068*/ 	.word	0x00000008
.L_343:


//--------------------- .nv.info._Z5RestaiPdS_S_  --------------------------
	.section	.nv.info._Z5RestaiPdS_S_,"",@"SHT_CUDA_INFO"
	.sectionflags	@""
	.align	4


	//----- nvinfo : EIATTR_CUDA_API_VERSION
	.align		4
        /*0000*/ 	.byte	0x04, 0x37
        /*0002*/ 	.short	(.L_345 - .L_344)
.L_344:
        /*0004*/ 	.word	0x00000082


	//----- nvinfo : EIATTR_KPARAM_INFO
	.align		4
.L_345:
        /*0008*/ 	.byte	0x04, 0x17
        /*000a*/ 	.short	(.L_347 - .L_346)
.L_346:
        /*000c*/ 	.word	0x00000000
        /*0010*/ 	.short	0x0003
        /*0012*/ 	.short	0x0018
        /*0014*/ 	.byte	0x00, 0xf5, 0x21, 0x00


	//----- nvinfo : EIATTR_KPARAM_INFO
	.align		4
.L_347:
        /*0018*/ 	.byte	0x04, 0x17
        /*001a*/ 	.short	(.L_349 - .L_348)
.L_348:
        /*001c*/ 	.word	0x00000000
        /*0020*/ 	.short	0x0002
        /*0022*/ 	.short	0x0010
        /*0024*/ 	.byte	0x00, 0xf5, 0x21, 0x00


	//----- nvinfo : EIATTR_KPARAM_INFO
	.align		4
.L_349:
        /*0028*/ 	.byte	0x04, 0x17
        /*002a*/ 	.short	(.L_351 - .L_350)
.L_350:
        /*002c*/ 	.word	0x00000000
        /*0030*/ 	.short	0x0001
        /*0032*/ 	.short	0x0008
        /*0034*/ 	.byte	0x00, 0xf5, 0x21, 0x00


	//----- nvinfo : EIATTR_KPARAM_INFO
	.align		4
.L_351:
        /*0038*/ 	.byte	0x04, 0x17
        /*003a*/ 	.short	(.L_353 - .L_352)
.L_352:
        /*003c*/ 	.word	0x00000000
        /*0040*/ 	.short	0x0000
        /*0042*/ 	.short	0x0000
        /*0044*/ 	.byte	0x00, 0xf0, 0x11, 0x00


	//----- nvinfo : EIATTR_SPARSE_MMA_MASK
	.align		4
.L_353:
        /*0048*/ 	.byte	0x03, 0x50
        /*004a*/ 	.short	0x0000


	//----- nvinfo : EIATTR_MAXREG_COUNT
	.align		4
        /*004c*/ 	.byte	0x03, 0x1b
        /*004e*/ 	.short	0x00ff


	//----- nvinfo : EIATTR_MERCURY_ISA_VERSION
	.align		4
        /*0050*/ 	.byte	0x03, 0x5f
        /*0052*/ 	.short	0x0101


	//----- nvinfo : EIATTR_VRC_CTA_INIT_COUNT
	.align		4
        /*0054*/ 	.byte	0x02, 0x4a
	.zero		1
	.zero		1


	//----- nvinfo : EIATTR_EXIT_INSTR_OFFSETS
	.align		4
        /*0058*/ 	.byte	0x04, 0x1c
        /*005a*/ 	.short	(.L_355 - .L_354)


	//   ....[0]....
.L_354:
        /*005c*/ 	.word	0x000000c0


	//   ....[1]....
        /*0060*/ 	.word	0x00000190


	//----- nvinfo : EIATTR_CBANK_PARAM_SIZE
	.align		4
.L_355:
        /*0064*/ 	.byte	0x03, 0x19
        /*0066*/ 	.short	0x0020


	//----- nvinfo : EIATTR_PARAM_CBANK
	.align		4
        /*0068*/ 	.byte	0x04, 0x0a
        /*006a*/ 	.short	(.L_357 - .L_356)
	.align		4
.L_356:
        /*006c*/ 	.word	index@(.nv.constant0._Z5RestaiPdS_S_)
        /*0070*/ 	.short	0x0380
        /*0072*/ 	.short	0x0020


	//----- nvinfo : EIATTR_SW_WAR
	.align		4
.L_357:
        /*0074*/ 	.byte	0x04, 0x36
        /*0076*/ 	.short	(.L_359 - .L_358)
.L_358:
        /*0078*/ 	.word	0x00000008
.L_359:


//--------------------- .nv.info._Z5ISumaiPdS_    --------------------------
	.section	.nv.info._Z5ISumaiPdS_,"",@"SHT_CUDA_INFO"
	.sectionflags	@""
	.align	4


	//----- nvinfo : EIATTR_CUDA_API_VERSION
	.align		4
        /*0000*/ 	.byte	0x04, 0x37
        /*0002*/ 	.short	(.L_361 - .L_360)
.L_360:
        /*0004*/ 	.word	0x00000082


	//----- nvinfo : EIATTR_KPARAM_INFO
	.align		4
.L_361:
        /*0008*/ 	.byte	0x04, 0x17
        /*000a*/ 	.short	(.L_363 - .L_362)
.L_362:
        /*000c*/ 	.word	0x00000000
        /*0010*/ 	.short	0x0002
        /*0012*/ 	.short	0x0010
        /*0014*/ 	.byte	0x00, 0xf5, 0x21, 0x00


	//----- nvinfo : EIATTR_KPARAM_INFO
	.align		4
.L_363:
        /*0018*/ 	.byte	0x04, 0x17
        /*001a*/ 	.short	(.L_365 - .L_364)
.L_364:
        /*001c*/ 	.word	0x00000000
        /*0020*/ 	.short	0x0001
        /*0022*/ 	.short	0x0008
        /*0024*/ 	.byte	0x00, 0xf5, 0x21, 0x00


	//----- nvinfo : EIATTR_KPARAM_INFO
	.align		4
.L_365:
        /*0028*/ 	.byte	0x04, 0x17
        /*002a*/ 	.short	(.L_367 - .L_366)
.L_366:
        /*002c*/ 	.word	0x00000000
        /*0030*/ 	.short	0x0000
        /*0032*/ 	.short	0x0000
        /*0034*/ 	.byte	0x00, 0xf0, 0x11, 0x00


	//----- nvinfo : EIATTR_SPARSE_MMA_MASK
	.align		4
.L_367:
        /*0038*/ 	.byte	0x03, 0x50
        /*003a*/ 	.short	0x0000


	//----- nvinfo : EIATTR_MAXREG_COUNT
	.align		4
        /*003c*/ 	.byte	0x03, 0x1b
        /*003e*/ 	.short	0x00ff


	//----- nvinfo : EIATTR_MERCURY_ISA_VERSION
	.align		4
        /*0040*/ 	.byte	0x03, 0x5f
        /*0042*/ 	.short	0x0101


	//----- nvinfo : EIATTR_VRC_CTA_INIT_COUNT
	.align		4
        /*0044*/ 	.byte	0x02, 0x4a
	.zero		1
	.zero		1


	//----- nvinfo : EIATTR_EXIT_INSTR_OFFSETS
	.align		4
        /*0048*/ 	.byte	0x04, 0x1c
        /*004a*/ 	.short	(.L_369 - .L_368)


	//   ....[0]....
.L_368:
        /*004c*/ 	.word	0x000000c0


	//   ....[1]....
        /*0050*/ 	.word	0x00000170


	//----- nvinfo : EIATTR_CBANK_PARAM_SIZE
	.align		4
.L_369:
        /*0054*/ 	.byte	0x03, 0x19
        /*0056*/ 	.short	0x0018


	//----- nvinfo : EIATTR_PARAM_CBANK
	.align		4
        /*0058*/ 	.byte	0x04, 0x0a
        /*005a*/ 	.short	(.L_371 - .L_370)
	.align		4
.L_370:
        /*005c*/ 	.word	index@(.nv.constant0._Z5ISumaiPdS_)
        /*0060*/ 	.short	0x0380
        /*0062*/ 	.short	0x0018


	//----- nvinfo : EIATTR_SW_WAR
	.align		4
.L_371:
        /*0064*/ 	.byte	0x04, 0x36
        /*0066*/ 	.short	(.L_373 - .L_372)
.L_372:
        /*0068*/ 	.word	0x00000008
.L_373:


//--------------------- .nv.info._Z4SumaiPdS_S_   --------------------------
	.section	.nv.info._Z4SumaiPdS_S_,"",@"SHT_CUDA_INFO"
	.sectionflags	@""
	.align	4


	//----- nvinfo : EIATTR_CUDA_API_VERSION
	.align		4
        /*0000*/ 	.byte	0x04, 0x37
        /*0002*/ 	.short	(.L_375 - .L_374)
.L_374:
        /*0004*/ 	.word	0x00000082


	//----- nvinfo : EIATTR_KPARAM_INFO
	.align		4
.L_375:
        /*0008*/ 	.byte	0x04, 0x17
        /*000a*/ 	.short	(.L_377 - .L_376)
.L_376:
        /*000c*/ 	.word	0x00000000
        /*0010*/ 	.short	0x0003
        /*0012*/ 	.short	0x0018
        /*0014*/ 	.byte	0x00, 0xf5, 0x21, 0x00


	//----- nvinfo : EIATTR_KPARAM_INFO
	.align		4
.L_377:
        /*0018*/ 	.byte	0x04, 0x17
        /*001a*/ 	.short	(.L_379 - .L_378)
.L_378:
        /*001c*/ 	.word	0x00000000
        /*0020*/ 	.short	0x0002
        /*0022*/ 	.short	0x0010
        /*0024*/ 	.byte	0x00, 0xf5, 0x21, 0x00


	//----- nvinfo : EIATTR_KPARAM_INFO
	.align		4
.L_379:
        /*0028*/ 	.byte	0x04, 0x17
        /*002a*/ 	.short	(.L_381 - .L_380)
.L_380:
        /*002c*/ 	.word	0x00000000
        /*0030*/ 	.short	0x0001
        /*0032*/ 	.short	0x0008
        /*0034*/ 	.byte	0x00, 0xf5, 0x21, 0x00


	//----- nvinfo : EIATTR_KPARAM_INFO
	.align		4
.L_381:
        /*0038*/ 	.byte	0x04, 0x17
        /*003a*/ 	.short	(.L_383 - .L_382)
.L_382:
        /*003c*/ 	.word	0x00000000
        /*0040*/ 	.short	0x0000
        /*0042*/ 	.short	0x0000
        /*0044*/ 	.byte	0x00, 0xf0, 0x11, 0x00


	//----- nvinfo : EIATTR_SPARSE_MMA_MASK
	.align		4
.L_383:
        /*0048*/ 	.byte	0x03, 0x50
        /*004a*/ 	.short	0x0000


	//----- nvinfo : EIATTR_MAXREG_COUNT
	.align		4
        /*004c*/ 	.byte	0x03, 0x1b
        /*004e*/ 	.short	0x00ff


	//----- nvinfo : EIATTR_MERCURY_ISA_VERSION
	.align		4
        /*0050*/ 	.byte	0x03, 0x5f
        /*0052*/ 	.short	0x0101


	//----- nvinfo : EIATTR_VRC_CTA_INIT_COUNT
	.align		4
        /*0054*/ 	.byte	0x02, 0x4a
	.zero		1
	.zero		1


	//----- nvinfo : EIATTR_EXIT_INSTR_OFFSETS
	.align		4
        /*0058*/ 	.byte	0x04, 0x1c
        /*005a*/ 	.short	(.L_385 - .L_384)


	//   ....[0]....
.L_384:
        /*005c*/ 	.word	0x000000c0


	//   ....[1]....
        /*0060*/ 	.word	0x00000190


	//----- nvinfo : EIATTR_CBANK_PARAM_SIZE
	.align		4
.L_385:
        /*0064*/ 	.byte	0x03, 0x19
        /*0066*/ 	.short	0x0020


	//----- nvinfo : EIATTR_PARAM_CBANK
	.align		4
        /*0068*/ 	.byte	0x04, 0x0a
        /*006a*/ 	.short	(.L_387 - .L_386)
	.align		4
.L_386:
        /*006c*/ 	.word	index@(.nv.constant0._Z4SumaiPdS_S_)
        /*0070*/ 	.short	0x0380
        /*0072*/ 	.short	0x0020


	//----- nvinfo : EIATTR_SW_WAR
	.align		4
.L_387:
        /*0074*/ 	.byte	0x04, 0x36
        /*0076*/ 	.short	(.L_389 - .L_388)
.L_388:
        /*0078*/ 	.word	0x00000008
.L_389:


//--------------------- .nv.callgraph             --------------------------
	.section	.nv.callgraph,"",@"SHT_CUDA_CALLGRAPH"
	.align	4
	.sectionentsize	8
	.align		4
        /*0000*/ 	.word	0x00000000
	.align		4
        /*0004*/ 	.word	0xffffffff
	.align		4
        /*0008*/ 	.word	0x00000000
	.align		4
        /*000c*/ 	.word	0xfffffffe
	.align		4
        /*0010*/ 	.word	0x00000000
	.align		4
        /*0014*/ 	.word	0xfffffffd
	.align		4
        /*0018*/ 	.word	0x00000000
	.align		4
        /*001c*/ 	.word	0xfffffffc


//--------------------- .text._Z8DiagFlatiPdS_    --------------------------
	.section	.text._Z8DiagFlatiPdS_,"ax",@progbits
	.align	128
        .global         _Z8DiagFlatiPdS_
        .type           _Z8DiagFlatiPdS_,@function
        .size           _Z8DiagFlatiPdS_,(.L_x_54 - _Z8DiagFlatiPdS_)
        .other          _Z8DiagFlatiPdS_,@"STO_CUDA_ENTRY STV_DEFAULT"
_Z8DiagFlatiPdS_:
.text._Z8DiagFlatiPdS_:
[----:B------:R-:W-:Y:S01]  /*0000*/  LDC R1, c[0x0][0x37c] ;  /* 0x0000df00ff017b82 */ /* 0x000fe20000000800 */
[----:B------:R-:W0:Y:S01]  /*0010*/  S2R R7, SR_TID.Y ;  /* 0x0000000000077919 */ /* 0x000e220000002200 */
[----:B------:R-:W0:Y:S01]  /*0020*/  LDCU UR4, c[0x0][0x364] ;  /* 0x00006c80ff0477ac */ /* 0x000e220008000800 */
[----:B------:R-:W0:Y:S01]  /*0030*/  S2R R0, SR_CTAID.Y ;  /* 0x0000000000007919 */ /* 0x000e220000002600 */
[----:B------:R-:W1:Y:S01]  /*0040*/  LDCU UR6, c[0x0][0x380] ;  /* 0x00007000ff0677ac */ /* 0x000e620008000800 */
[----:B0-----:R-:W-:-:S05]  /*0050*/  IMAD R7, R0, UR4, R7 ;  /* 0x0000000400077c24 */ /* 0x001fca000f8e0207 */
[----:B-1----:R-:W-:-:S13]  /*0060*/  ISETP.GE.U32.AND P0, PT, R7, UR6, PT ;  /* 0x0000000607007c0c */ /* 0x002fda000bf06070 */
[----:B------:R-:W-:Y:S05]  /*0070*/  @P0 EXIT ;  /* 0x000000000000094d */ /* 0x000fea0003800000 */
[----:B------:R-:W0:Y:S01]  /*0080*/  LDC.64 R2, c[0x0][0x388] ;  /* 0x0000e200ff027b82 */ /* 0x000e220000000a00 */
[----:B------:R-:W1:Y:S07]  /*0090*/  LDCU.64 UR4, c[0x0][0x358] ;  /* 0x00006b00ff0477ac */ /* 0x000e6e0008000a00 */
[----:B------:R-:W2:Y:S01]  /*00a0*/  LDC.64 R4, c[0x0][0x390] ;  /* 0x0000e400ff047b82 */ /* 0x000ea20000000a00 */
[----:B0-----:R-:W-:-:S06]  /*00b0*/  IMAD.WIDE.U32 R2, R7, 0x8, R2 ;  /* 0x0000000807027825 */ /* 0x001fcc00078e0002 */
[----:B-1----:R-:W3:Y:S01]  /*00c0*/  LDG.E.64 R2, desc[UR4][R2.64] ;  /* 0x0000000402027981 */ /* 0x002ee2000c1e1b00 */
[----:B------:R-:W-:-:S04]  /*00d0*/  IMAD R7, R7, UR6, R7 ;  /* 0x0000000607077c24 */ /* 0x000fc8000f8e0207 */
[----:B--2---:R-:W-:-:S05]  /*00e0*/  IMAD.WIDE.U32 R4, R7, 0x8, R4 ;  /* 0x0000000807047825 */ /* 0x004fca00078e0004 */
[----:B---3--:R-:W-:Y:S01]  /*00f0*/  STG.E.64 desc[UR4][R4.64], R2 ;  /* 0x0000000204007986 */ /* 0x008fe2000c101b04 */
[----:B------:R-:W-:Y:S05]  /*0100*/  EXIT ;  /* 0x000000000000794d */ /* 0x000fea0003800000 */
.L_x_0:
[----:B------:R-:W-:-:S00]  /*0110*/  BRA `(.L_x_0) ;  /* 0xfffffffc00fc7947 */ /* 0x000fc0000383ffff */
[----:B------:R-:W-:-:S00]  /*0120*/  NOP ;  /* 0x0000000000007918 */ /* 0x000fc00000000000 */
        /* <DEDUP_REMOVED lines=13> */
.L_x_54:


//--------------------- .text._Z4DiagiPdS_        --------------------------
	.section	.text._Z4DiagiPdS_,"ax",@progbits
	.align	128
        .global         _Z4DiagiPdS_
        .type           _Z4DiagiPdS_,@function
        .size           _Z4DiagiPdS_,(.L_x_55 - _Z4DiagiPdS_)
        .other          _Z4DiagiPdS_,@"STO_CUDA_ENTRY STV_DEFAULT"
_Z4DiagiPdS_:
.text._Z4DiagiPdS_:
        /* <DEDUP_REMOVED lines=9> */
[----:B------:R-:W1:Y:S01]  /*0090*/  LDCU.64 UR4, c[0x0][0x358] ;  /* 0x00006b00ff0477ac */ /* 0x000e620008000a00 */
[----:B------:R-:W-:-:S04]  /*00a0*/  IMAD R5, R7, UR6, R7 ;  /* 0x0000000607057c24 */ /* 0x000fc8000f8e0207 */
[----:B0-----:R-:W-:Y:S02]  /*00b0*/  IMAD.WIDE.U32 R2, R5, 0x8, R2 ;  /* 0x0000000805027825 */ /* 0x001fe400078e0002 */
[----:B------:R-:W0:Y:S04]  /*00c0*/  LDC.64 R4, c[0x0][0x390] ;  /* 0x0000e400ff047b82 */ /* 0x000e280000000a00 */
[----:B-1----:R-:W2:Y:S01]  /*00d0*/  LDG.E.64 R2, desc[UR4][R2.64] ;  /* 0x0000000402027981 */ /* 0x002ea2000c1e1b00 */
[----:B0-----:R-:W-:-:S05]  /*00e0*/  IMAD.WIDE.U32 R4, R7, 0x8, R4 ;  /* 0x0000000807047825 */ /* 0x001fca00078e0004 */
[----:B--2---:R-:W-:Y:S01]  /*00f0*/  STG.E.64 desc[UR4][R4.64], R2 ;  /* 0x0000000204007986 */ /* 0x004fe2000c101b04 */
[----:B------:R-:W-:Y:S05]  /*0100*/  EXIT ;  /* 0x000000000000794d */ /* 0x000fea0003800000 */
.L_x_1:
        /* <DEDUP_REMOVED lines=15> */
.L_x_55:


//--------------------- .text._Z8absoluteiPdS_    --------------------------
	.section	.text._Z8absoluteiPdS_,"ax",@progbits
	.align	128
        .global         _Z8absoluteiPdS_
        .type           _Z8absoluteiPdS_,@function
        .size           _Z8absoluteiPdS_,(.L_x_56 - _Z8absoluteiPdS_)
        .other          _Z8absoluteiPdS_,@"STO_CUDA_ENTRY STV_DEFAULT"
_Z8absoluteiPdS_:
.text._Z8absoluteiPdS_:
[----:B------:R-:W-:Y:S01]  /*0000*/  LDC R1, c[0x0][0x37c] ;  /* 0x0000df00ff017b82 */ /* 0x000fe20000000800 */
[----:B------:R-:W0:Y:S01]  /*0010*/  S2R R0, SR_TID.X ;  /* 0x0000000000007919 */ /* 0x000e220000002100 */
[----:B------:R-:W0:Y:S01]  /*0020*/  LDCU UR4, c[0x0][0x360] ;  /* 0x00006c00ff0477ac */ /* 0x000e220008000800 */
[----:B------:R-:W0:Y:S01]  /*0030*/  S2R R3, SR_CTAID.X ;  /* 0x0000000000037919 */ /* 0x000e220000002500 */
[----:B------:R-:W1:Y:S01]  /*0040*/  LDCU UR5, c[0x0][0x364] ;  /* 0x00006c80ff0577ac */ /* 0x000e620008000800 */
[----:B------:R-:W1:Y:S01]  /*0050*/  S2R R5, SR_TID.Y ;  /* 0x0000000000057919 */ /* 0x000e620000002200 */
[----:B------:R-:W2:Y:S01]  /*0060*/  LDCU UR6, c[0x0][0x380] ;  /* 0x00007000ff0677ac */ /* 0x000ea20008000800 */
[----:B------:R-:W1:Y:S01]  /*0070*/  S2R R2, SR_CTAID.Y ;  /* 0x0000000000027919 */ /* 0x000e620000002600 */
[----:B0-----:R-:W-:Y:S02]  /*0080*/  IMAD R0, R3, UR4, R0 ;  /* 0x0000000403007c24 */ /* 0x001fe4000f8e0200 */
[----:B-1----:R-:W-:-:S05]  /*0090*/  IMAD R5, R2, UR5, R5 ;  /* 0x0000000502057c24 */ /* 0x002fca000f8e0205 */
[----:B------:R-:W-:-:S04]  /*00a0*/  VIMNMX.U32 R2, PT, PT, R0, R5, !PT ;  /* 0x0000000500027248 */ /* 0x000fc80007fe0000 */
[----:B--2---:R-:W-:-:S13]  /*00b0*/  ISETP.GE.U32.AND P0, PT, R2, UR6, PT ;  /* 0x0000000602007c0c */ /* 0x004fda000bf06070 */
[----:B------:R-:W-:Y:S05]  /*00c0*/  @P0 EXIT ;  /* 0x000000000000094d */ /* 0x000fea0003800000 */
[----:B------:R-:W0:Y:S01]  /*00d0*/  LDC.64 R2, c[0x0][0x388] ;  /* 0x0000e200ff027b82 */ /* 0x000e220000000a00 */
[----:B------:R-:W1:Y:S01]  /*00e0*/  LDCU.64 UR4, c[0x0][0x358] ;  /* 0x00006b00ff0477ac */ /* 0x000e620008000a00 */
[----:B------:R-:W-:-:S06]  /*00f0*/  IMAD R9, R5, UR6, R0 ;  /* 0x0000000605097c24 */ /* 0x000fcc000f8e0200 */
[----:B------:R-:W2:Y:S01]  /*0100*/  LDC.64 R4, c[0x0][0x390] ;  /* 0x0000e400ff047b82 */ /* 0x000ea20000000a00 */
[----:B0-----:R-:W-:-:S06]  /*0110*/  IMAD.WIDE.U32 R2, R9, 0x8, R2 ;  /* 0x0000000809027825 */ /* 0x001fcc00078e0002 */
[----:B-1----:R-:W3:Y:S01]  /*0120*/  LDG.E.64 R2, desc[UR4][R2.64] ;  /* 0x0000000402027981 */ /* 0x002ee2000c1e1b00 */
[----:B--2---:R-:W-:Y:S01]  /*0130*/  IMAD.WIDE.U32 R4, R9, 0x8, R4 ;  /* 0x0000000809047825 */ /* 0x004fe200078e0004 */
[----:B---3--:R-:W-:-:S07]  /*0140*/  DADD R6, -RZ, |R2| ;  /* 0x00000000ff067229 */ /* 0x008fce0000000502 */
[----:B------:R-:W-:Y:S01]  /*0150*/  STG.E.64 desc[UR4][R4.64], R6 ;  /* 0x0000000604007986 */ /* 0x000fe2000c101b04 */
[----:B------:R-:W-:Y:S05]  /*0160*/  EXIT ;  /* 0x000000000000794d */ /* 0x000fea0003800000 */
.L_x_2:
        /* <DEDUP_REMOVED lines=9> */
.L_x_56:


//--------------------- .text._Z3negiPdS_         --------------------------
	.section	.text._Z3negiPdS_,"ax",@progbits
	.align	128
        .global         _Z3negiPdS_
        .type           _Z3negiPdS_,@function
        .size           _Z3negiPdS_,(.L_x_57 - _Z3negiPdS_)
        .other          _Z3negiPdS_,@"STO_CUDA_ENTRY STV_DEFAULT"
_Z3negiPdS_:
.text._Z3negiPdS_:
        /* <DEDUP_REMOVED lines=20> */
[----:B---3--:R-:W-:-:S07]  /*0140*/  DADD R6, -RZ, -R2 ;  /* 0x00000000ff067229 */ /* 0x008fce0000000902 */
[----:B------:R-:W-:Y:S01]  /*0150*/  STG.E.64 desc[UR4][R4.64], R6 ;  /* 0x0000000604007986 */ /* 0x000fe2000c101b04 */
[----:B------:R-:W-:Y:S05]  /*0160*/  EXIT ;  /* 0x000000000000794d */ /* 0x000fea0003800000 */
.L_x_3:
        /* <DEDUP_REMOVED lines=9> */
.L_x_57:


//--------------------- .text._Z9TransposeiiPKdPd --------------------------
	.section	.text._Z9TransposeiiPKdPd,"ax",@progbits
	.align	128
        .global         _Z9TransposeiiPKdPd
        .type           _Z9TransposeiiPKdPd,@function
        .size           _Z9TransposeiiPKdPd,(.L_x_58 - _Z9TransposeiiPKdPd)
        .other          _Z9TransposeiiPKdPd,@"STO_CUDA_ENTRY STV_DEFAULT"
_Z9TransposeiiPKdPd:
.text._Z9TransposeiiPKdPd:
[----:B------:R-:W-:Y:S01]  /*0000*/  LDC R1, c[0x0][0x37c] ;  /* 0x0000df00ff017b82 */ /* 0x000fe20000000800 */
[----:B------:R-:W0:Y:S01]  /*0010*/  S2R R7, SR_TID.Y ;  /* 0x0000000000077919 */ /* 0x000e220000002200 */
[----:B------:R-:W1:Y:S01]  /*0020*/  LDCU UR4, c[0x0][0x360] ;  /* 0x00006c00ff0477ac */ /* 0x000e620008000800 */
[----:B------:R-:W0:Y:S01]  /*0030*/  S2R R2, SR_CTAID.Y ;  /* 0x0000000000027919 */ /* 0x000e220000002600 */
[----:B------:R-:W0:Y:S01]  /*0040*/  LDCU UR5, c[0x0][0x364] ;  /* 0x00006c80ff0577ac */ /* 0x000e220008000800 */
[----:B------:R-:W1:Y:S01]  /*0050*/  S2R R0, SR_TID.X ;  /* 0x0000000000007919 */ /* 0x000e620000002100 */
[----:B------:R-:W2:Y:S01]  /*0060*/  LDCU.64 UR6, c[0x0][0x380] ;  /* 0x00007000ff0677ac */ /* 0x000ea20008000a00 */
[----:B------:R-:W1:Y:S01]  /*0070*/  S2R R3, SR_CTAID.X ;  /* 0x0000000000037919 */ /* 0x000e620000002500 */
[----:B0-----:R-:W-:-:S05]  /*0080*/  IMAD R7, R2, UR5, R7 ;  /* 0x0000000502077c24 */ /* 0x001fca000f8e0207 */
[----:B--2---:R-:W-:Y:S01]  /*0090*/  ISETP.GE.U32.AND P0, PT, R7, UR7, PT ;  /* 0x0000000707007c0c */ /* 0x004fe2000bf06070 */
[----:B-1----:R-:W-:-:S05]  /*00a0*/  IMAD R0, R3, UR4, R0 ;  /* 0x0000000403007c24 */ /* 0x002fca000f8e0200 */
[----:B------:R-:W-:-:S13]  /*00b0*/  ISETP.GE.U32.OR P0, PT, R0, UR6, P0 ;  /* 0x0000000600007c0c */ /* 0x000fda0008706470 */
[----:B------:R-:W-:Y:S05]  /*00c0*/  @P0 EXIT ;  /* 0x000000000000094d */ /* 0x000fea0003800000 */
[----:B------:R-:W0:Y:S01]  /*00d0*/  LDC.64 R2, c[0x0][0x388] ;  /* 0x0000e200ff027b82 */ /* 0x000e220000000a00 */
[----:B------:R-:W1:Y:S01]  /*00e0*/  LDCU.64 UR4, c[0x0][0x358] ;  /* 0x00006b00ff0477ac */ /* 0x000e620008000a00 */
[----:B------:R-:W-:-:S04]  /*00f0*/  IMAD R5, R7, UR6, R0 ;  /* 0x0000000607057c24 */ /* 0x000fc8000f8e0200 */
[----:B0-----:R-:W-:Y:S02]  /*0100*/  IMAD.WIDE.U32 R2, R5, 0x8, R2 ;  /* 0x0000000805027825 */ /* 0x001fe400078e0002 */
[----:B------:R-:W0:Y:S04]  /*0110*/  LDC.64 R4, c[0x0][0x390] ;  /* 0x0000e400ff047b82 */ /* 0x000e280000000a00 */
[----:B-1----:R-:W2:Y:S01]  /*0120*/  LDG.E.64 R2, desc[UR4][R2.64] ;  /* 0x0000000402027981 */ /* 0x002ea2000c1e1b00 */
[----:B------:R-:W-:-:S04]  /*0130*/  IMAD R7, R0, UR7, R7 ;  /* 0x0000000700077c24 */ /* 0x000fc8000f8e0207 */
[----:B0-----:R-:W-:-:S05]  /*0140*/  IMAD.WIDE.U32 R4, R7, 0x8, R4 ;  /* 0x0000000807047825 */ /* 0x001fca00078e0004 */
[----:B--2---:R-:W-:Y:S01]  /*0150*/  STG.E.64 desc[UR4][R4.64], R2 ;  /* 0x0000000204007986 */ /* 0x004fe2000c101b04 */
[----:B------:R-:W-:Y:S05]  /*0160*/  EXIT ;  /* 0x000000000000794d */ /* 0x000fea0003800000 */
.L_x_4:
        /* <DEDUP_REMOVED lines=9> */
.L_x_58:


//--------------------- .text._Z4Dom2iPdS_        --------------------------
	.section	.text._Z4Dom2iPdS_,"ax",@progbits
	.align	128
        .global         _Z4Dom2iPdS_
        .type           _Z4Dom2iPdS_,@function
        .size           _Z4Dom2iPdS_,(.L_x_59 - _Z4Dom2iPdS_)
        .other          _Z4Dom2iPdS_,@"STO_CUDA_ENTRY STV_DEFAULT"
_Z4Dom2iPdS_:
.text._Z4Dom2iPdS_:
[----:B------:R-:W-:Y:S01]  /*0000*/  LDC R1, c[0x0][0x37c] ;  /* 0x0000df00ff017b82 */ /* 0x000fe20000000800 */
[----:B------:R-:W0:Y:S01]  /*0010*/  S2R R0, SR_TID.Y ;  /* 0x0000000000007919 */ /* 0x000e220000002200 */
[----:B------:R-:W0:Y:S01]  /*0020*/  LDCU UR4, c[0x0][0x364] ;  /* 0x00006c80ff0477ac */ /* 0x000e220008000800 */
[----:B------:R-:W0:Y:S01]  /*0030*/  S2R R3, SR_CTAID.Y ;  /* 0x0000000000037919 */ /* 0x000e220000002600 */
[----:B------:R-:W1:Y:S01]  /*0040*/  LDCU UR7, c[0x0][0x380] ;  /* 0x00007000ff0777ac */ /* 0x000e620008000800 */
[----:B0-----:R-:W-:-:S05]  /*0050*/  IMAD R0, R3, UR4, R0 ;  /* 0x0000000403007c24 */ /* 0x001fca000f8e0200 */
[----:B-1----:R-:W-:-:S13]  /*0060*/  ISETP.GE.AND P0, PT, R0, UR7, PT ;  /* 0x0000000700007c0c */ /* 0x002fda000bf06270 */
[----:B------:R-:W-:Y:S05]  /*0070*/  @P0 EXIT ;  /* 0x000000000000094d */ /* 0x000fea0003800000 */
[----:B------:R-:W-:Y:S02]  /*0080*/  UISETP.GE.U32.AND UP0, UPT, UR7, 0x10, UPT ;  /* 0x000000100700788c */ /* 0x000fe4000bf06070 */
[----:B------:R-:W-:Y:S01]  /*0090*/  IMAD R21, R0, UR7, RZ ;  /* 0x0000000700157c24 */ /* 0x000fe2000f8e02ff */
[----:B------:R-:W-:Y:S01]  /*00a0*/  CS2R R12, SRZ ;  /* 0x00000000000c7805 */ /* 0x000fe2000001ff00 */
[----:B------:R-:W-:Y:S01]  /*00b0*/  ULOP3.LUT UR5, UR7, 0xf, URZ, 0xc0, !UPT ;  /* 0x0000000f07057892 */ /* 0x000fe2000f8ec0ff */
[----:B------:R-:W-:Y:S01]  /*00c0*/  UMOV UR4, URZ ;  /* 0x000000ff00047c82 */ /* 0x000fe20008000000 */
[----:B------:R-:W0:Y:S03]  /*00d0*/  LDCU.64 UR8, c[0x0][0x358] ;  /* 0x00006b00ff0877ac */ /* 0x000e260008000a00 */
[----:B------:R-:W-:Y:S07]  /*00e0*/  BRA.U !UP0, `(.L_x_5) ;  /* 0x0000000508147547 */ /* 0x000fee000b800000 */
[----:B------:R-:W1:Y:S01]  /*00f0*/  LDCU.64 UR10, c[0x0][0x390] ;  /* 0x00007200ff0a77ac */ /* 0x000e620008000a00 */
[----:B------:R-:W-:Y:S01]  /*0100*/  IMAD.MOV.U32 R2, RZ, RZ, 0x40 ;  /* 0x00000040ff027424 */ /* 0x000fe200078e00ff */
[----:B------:R-:W-:Y:S01]  /*0110*/  CS2R R12, SRZ ;  /* 0x00000000000c7805 */ /* 0x000fe2000001ff00 */
[----:B------:R-:W-:Y:S01]  /*0120*/  IMAD.MOV.U32 R3, RZ, RZ, 0x0 ;  /* 0x00000000ff037424 */ /* 0x000fe200078e00ff */
[----:B------:R-:W2:Y:S01]  /*0130*/  LDCU.64 UR12, c[0x0][0x388] ;  /* 0x00007100ff0c77ac */ /* 0x000ea20008000a00 */
[----:B------:R-:W-:Y:S01]  /*0140*/  IMAD.WIDE.U32 R2, R21, 0x8, R2 ;  /* 0x0000000815027825 */ /* 0x000fe200078e0002 */
[----:B------:R-:W-:-:S04]  /*0150*/  ULOP3.LUT UR4, UR7, 0x7ffffff0, URZ, 0xc0, !UPT ;  /* 0x7ffffff007047892 */ /* 0x000fc8000f8ec0ff */
[----:B------:R-:W-:Y:S01]  /*0160*/  UIADD3 UR6, UPT, UPT, -UR4, URZ, URZ ;  /* 0x000000ff04067290 */ /* 0x000fe2000fffe1ff */
[C---:B-1----:R-:W-:Y:S02]  /*0170*/  IADD3 R6, P0, PT, R2.reuse, UR10, RZ ;  /* 0x0000000a02067c10 */ /* 0x042fe4000ff1e0ff */
[----:B--2---:R-:W-:Y:S02]  /*0180*/  IADD3 R4, P1, PT, R2, UR12, RZ ;  /* 0x0000000c02047c10 */ /* 0x004fe4000ff3e0ff */
[C---:B------:R-:W-:Y:S02]  /*0190*/  IADD3.X R7, PT, PT, R3.reuse, UR11, RZ, P0, !PT ;  /* 0x0000000b03077c10 */ /* 0x040fe400087fe4ff */
[----:B------:R-:W-:-:S09]  /*01a0*/  IADD3.X R5, PT, PT, R3, UR13, RZ, P1, !PT ;  /* 0x0000000d03057c10 */ /* 0x000fd20008ffe4ff */
.L_x_6:
[----:B0-----:R-:W2:Y:S01]  /*01b0*/  LDG.E.64 R14, desc[UR8][R4.64+-0x40] ;  /* 0xffffc008040e7981 */ /* 0x001ea2000c1e1b00 */
[----:B-1----:R-:W-:Y:S01]  /*01c0*/  IMAD.MOV.U32 R2, RZ, RZ, R6 ;  /* 0x000000ffff027224 */ /* 0x002fe200078e0006 */
[----:B------:R-:W-:-:S05]  /*01d0*/  MOV R3, R7 ;  /* 0x0000000700037202 */ /* 0x000fca0000000f00 */
[----:B--2---:R0:W-:Y:S04]  /*01e0*/  STG.E.64 desc[UR8][R2.64+-0x40], R14 ;  /* 0xffffc00e02007986 */ /* 0x0041e8000c101b08 */
[----:B------:R-:W2:Y:S04]  /*01f0*/  LDG.E.64 R26, desc[UR8][R4.64+-0x38] ;  /* 0xffffc808041a7981 */ /* 0x000ea8000c1e1b00 */
[----:B--2---:R1:W-:Y:S04]  /*0200*/  STG.E.64 desc[UR8][R2.64+-0x38], R26 ;  /* 0xffffc81a02007986 */ /* 0x0043e8000c101b08 */
[----:B------:R-:W2:Y:S04]  /*0210*/  LDG.E.64 R22, desc[UR8][R4.64+-0x30] ;  /* 0xffffd00804167981 */ /* 0x000ea8000c1e1b00 */
[----:B--2---:R2:W-:Y:S04]  /*0220*/  STG.E.64 desc[UR8][R2.64+-0x30], R22 ;  /* 0xffffd01602007986 */ /* 0x0045e8000c101b08 */
[----:B------:R-:W3:Y:S04]  /*0230*/  LDG.E.64 R24, desc[UR8][R4.64+-0x28] ;  /* 0xffffd80804187981 */ /* 0x000ee8000c1e1b00 */
[----:B---3--:R3:W-:Y:S04]  /*0240*/  STG.E.64 desc[UR8][R2.64+-0x28], R24 ;  /* 0xffffd81802007986 */ /* 0x0087e8000c101b08 */
[----:B------:R-:W4:Y:S04]  /*0250*/  LDG.E.64 R18, desc[UR8][R4.64+-0x20] ;  /* 0xffffe00804127981 */ /* 0x000f28000c1e1b00 */
[----:B----4-:R4:W-:Y:S04]  /*0260*/  STG.E.64 desc[UR8][R2.64+-0x20], R18 ;  /* 0xffffe01202007986 */ /* 0x0109e8000c101b08 */
[----:B------:R-:W5:Y:S04]  /*0270*/  LDG.E.64 R10, desc[UR8][R4.64+-0x18] ;  /* 0xffffe808040a7981 */ /* 0x000f68000c1e1b00 */
[----:B-----5:R5:W-:Y:S04]  /*0280*/  STG.E.64 desc[UR8][R2.64+-0x18], R10 ;  /* 0xffffe80a02007986 */ /* 0x020be8000c101b08 */
[----:B------:R-:W2:Y:S04]  /*0290*/  LDG.E.64 R8, desc[UR8][R4.64+-0x10] ;  /* 0xfffff00804087981 */ /* 0x000ea8000c1e1b00 */
[----:B--2---:R2:W-:Y:S04]  /*02a0*/  STG.E.64 desc[UR8][R2.64+-0x10], R8 ;  /* 0xfffff00802007986 */ /* 0x0045e8000c101b08 */
[----:B------:R-:W3:Y:S04]  /*02b0*/  LDG.E.64 R6, desc[UR8][R4.64+-0x8] ;  /* 0xfffff80804067981 */ /* 0x000ee8000c1e1b00 */
[----:B---3--:R3:W-:Y:S04]  /*02c0*/  STG.E.64 desc[UR8][R2.64+-0x8], R6 ;  /* 0xfffff80602007986 */ /* 0x0087e8000c101b08 */
[----:B------:R-:W4:Y:S01]  /*02d0*/  LDG.E.64 R16, desc[UR8][R4.64] ;  /* 0x0000000804107981 */ /* 0x000f22000c1e1b00 */
[----:B------:R-:W-:-:S03]  /*02e0*/  DADD R12, |R14|, R12 ;  /* 0x000000000e0c7229 */ /* 0x000fc6000000020c */
[----:B----4-:R-:W-:Y:S04]  /*02f0*/  STG.E.64 desc[UR8][R2.64], R16 ;  /* 0x0000001002007986 */ /* 0x010fe8000c101b08 */
[----:B0-----:R-:W4:Y:S01]  /*0300*/  LDG.E.64 R14, desc[UR8][R4.64+0x8] ;  /* 0x00000808040e7981 */ /* 0x001f22000c1e1b00 */
[----:B-1----:R-:W-:-:S03]  /*0310*/  DADD R26, R12, |R26| ;  /* 0x000000000c1a7229 */ /* 0x002fc6000000041a */
[----:B----4-:R-:W-:Y:S04]  /*0320*/  STG.E.64 desc[UR8][R2.64+0x8], R14 ;  /* 0x0000080e02007986 */ /* 0x010fe8000c101b08 */
[----:B------:R-:W4:Y:S01]  /*0330*/  LDG.E.64 R12, desc[UR8][R4.64+0x10] ;  /* 0x00001008040c7981 */ /* 0x000f22000c1e1b00 */
[----:B------:R-:W-:-:S03]  /*0340*/  DADD R26, R26, |R22| ;  /* 0x000000001a1a7229 */ /* 0x000fc60000000416 */
[----:B----4-:R0:W-:Y:S04]  /*0350*/  STG.E.64 desc[UR8][R2.64+0x10], R12 ;  /* 0x0000100c02007986 */ /* 0x0101e8000c101b08 */
        /* <DEDUP_REMOVED lines=9> */
[----:B-----5:R-:W4:Y:S01]  /*03f0*/  LDG.E.64 R10, desc[UR8][R4.64+0x30] ;  /* 0x00003008040a7981 */ /* 0x020f22000c1e1b00 */
[----:B------:R-:W-:-:S08]  /*0400*/  DADD R26, R26, |R8| ;  /* 0x000000001a1a7229 */ /* 0x000fd00000000408 */
[----:B------:R-:W-:-:S08]  /*0410*/  DADD R26, R26, |R6| ;  /* 0x000000001a1a7229 */ /* 0x000fd00000000406 */
[----:B------:R-:W-:-:S08]  /*0420*/  DADD R26, R26, |R16| ;  /* 0x000000001a1a7229 */ /* 0x000fd00000000410 */
[----:B------:R-:W-:Y:S01]  /*0430*/  DADD R26, R26, |R14| ;  /* 0x000000001a1a7229 */ /* 0x000fe2000000040e */
[----:B----4-:R1:W-:Y:S04]  /*0440*/  STG.E.64 desc[UR8][R2.64+0x30], R10 ;  /* 0x0000300a02007986 */ /* 0x0103e8000c101b08 */
[----:B--2---:R2:W4:Y:S03]  /*0450*/  LDG.E.64 R8, desc[UR8][R4.64+0x38] ;  /* 0x0000380804087981 */ /* 0x004526000c1e1b00 */
[----:B------:R-:W-:Y:S01]  /*0460*/  DADD R26, R26, |R12| ;  /* 0x000000001a1a7229 */ /* 0x000fe2000000040c */
[----:B------:R-:W-:Y:S01]  /*0470*/  UIADD3 UR6, UPT, UPT, UR6, 0x10, URZ ;  /* 0x0000001006067890 */ /* 0x000fe2000fffe0ff */
[----:B---3--:R-:W-:-:S03]  /*0480*/  IADD3 R6, P0, PT, R2, 0x80, RZ ;  /* 0x0000008002067810 */ /* 0x008fc60007f1e0ff */
[----:B------:R-:W-:Y:S02]  /*0490*/  UISETP.NE.AND UP0, UPT, UR6, URZ, UPT ;  /* 0x000000ff0600728c */ /* 0x000fe4000bf05270 */
[----:B------:R-:W-:Y:S01]  /*04a0*/  IMAD.X R7, RZ, RZ, R3, P0 ;  /* 0x000000ffff077224 */ /* 0x000fe200000e0603 */
[----:B------:R-:W-:Y:S01]  /*04b0*/  DADD R26, R26, |R22| ;  /* 0x000000001a1a7229 */ /* 0x000fe20000000416 */
[----:B--2---:R-:W-:-:S05]  /*04c0*/  IADD3 R4, P1, PT, R4, 0x80, RZ ;  /* 0x0000008004047810 */ /* 0x004fca0007f3e0ff */
[----:B------:R-:W-:Y:S02]  /*04d0*/  IMAD.X R5, RZ, RZ, R5, P1 ;  /* 0x000000ffff057224 */ /* 0x000fe400008e0605 */
[----:B------:R-:W-:-:S08]  /*04e0*/  DADD R26, R26, |R24| ;  /* 0x000000001a1a7229 */ /* 0x000fd00000000418 */
[----:B------:R-:W-:-:S08]  /*04f0*/  DADD R26, R26, |R18| ;  /* 0x000000001a1a7229 */ /* 0x000fd00000000412 */
[----:B------:R-:W-:Y:S01]  /*0500*/  DADD R26, R26, |R10| ;  /* 0x000000001a1a7229 */ /* 0x000fe2000000040a */
[----:B----4-:R1:W-:Y:S07]  /*0510*/  STG.E.64 desc[UR8][R2.64+0x38], R8 ;  /* 0x0000380802007986 */ /* 0x0103ee000c101b08 */
[----:B0-----:R-:W-:Y:S01]  /*0520*/  DADD R12, R26, |R8| ;  /* 0x000000001a0c7229 */ /* 0x001fe20000000408 */
[----:B------:R-:W-:Y:S10]  /*0530*/  BRA.U UP0, `(.L_x_6) ;  /* 0xfffffffd001c7547 */ /* 0x000ff4000b83ffff */
.L_x_5:
[----:B------:R-:W-:-:S09]  /*0540*/  UISETP.NE.AND UP0, UPT, UR5, URZ, UPT ;  /* 0x000000ff0500728c */ /* 0x000fd2000bf05270 */
[----:B------:R-:W-:Y:S05]  /*0550*/  BRA.U !UP0, `(.L_x_7) ;  /* 0x0000000508987547 */ /* 0x000fea000b800000 */
[----:B------:R-:W-:Y:S02]  /*0560*/  UISETP.GE.U32.AND UP0, UPT, UR5, 0x8, UPT ;  /* 0x000000080500788c */ /* 0x000fe4000bf06070 */
[----:B------:R-:W-:-:S04]  /*0570*/  ULOP3.LUT UR6, UR7, 0x7, URZ, 0xc0, !UPT ;  /* 0x0000000707067892 */ /* 0x000fc8000f8ec0ff */
[----:B------:R-:W-:-:S03]  /*0580*/  UISETP.NE.AND UP1, UPT, UR6, URZ, UPT ;  /* 0x000000ff0600728c */ /* 0x000fc6000bf25270 */
[----:B------:R-:W-:Y:S08]  /*0590*/  BRA.U !UP0, `(.L_x_8) ;  /* 0x0000000108a07547 */ /* 0x000ff0000b800000 */
[----:B-1----:R-:W1:Y:S01]  /*05a0*/  LDC.64 R18, c[0x0][0x388] ;  /* 0x0000e200ff127b82 */ /* 0x002e620000000a00 */
[----:B------:R-:W-:Y:S01]  /*05b0*/  VIADD R3, R21, UR4 ;  /* 0x0000000415037c36 */ /* 0x000fe20008000000 */
[----:B------:R-:W2:Y:S06]  /*05c0*/  LDCU.64 UR10, c[0x0][0x388] ;  /* 0x00007100ff0a77ac */ /* 0x000eac0008000a00 */
[----:B------:R-:W3:Y:S01]  /*05d0*/  LDC.64 R4, c[0x0][0x390] ;  /* 0x0000e400ff047b82 */ /* 0x000ee20000000a00 */
[----:B-1----:R-:W-:-:S06]  /*05e0*/  IMAD.WIDE.U32 R18, R3, 0x8, R18 ;  /* 0x0000000803127825 */ /* 0x002fcc00078e0012 */
[----:B0-----:R-:W4:Y:S01]  /*05f0*/  LDG.E.64 R18, desc[UR8][R18.64] ;  /* 0x0000000812127981 */ /* 0x001f22000c1e1b00 */
[----:B------:R-:W-:Y:S01]  /*0600*/  IADD3 R6, P0, PT, R21, UR4, RZ ;  /* 0x0000000415067c10 */ /* 0x000fe2000ff1e0ff */
[----:B---3--:R-:W-:-:S03]  /*0610*/  IMAD.WIDE.U32 R4, R3, 0x8, R4 ;  /* 0x0000000803047825 */ /* 0x008fc600078e0004 */
[----:B------:R-:W-:Y:S01]  /*0620*/  IADD3.X R7, PT, PT, RZ, RZ, RZ, P0, !PT ;  /* 0x000000ffff077210 */ /* 0x000fe200007fe4ff */
[----:B------:R-:W-:-:S03]  /*0630*/  IMAD.SHL.U32 R2, R6, 0x8, RZ ;  /* 0x0000000806027824 */ /* 0x000fc600078e00ff */
[----:B------:R-:W-:Y:S02]  /*0640*/  SHF.L.U64.HI R6, R6, 0x3, R7 ;  /* 0x0000000306067819 */ /* 0x000fe40000010207 */
[----:B--2---:R-:W-:-:S04]  /*0650*/  IADD3 R22, P0, PT, R2, UR10, RZ ;  /* 0x0000000a02167c10 */ /* 0x004fc8000ff1e0ff */
[----:B------:R-:W-:Y:S01]  /*0660*/  IADD3.X R23, PT, PT, R6, UR11, RZ, P0, !PT ;  /* 0x0000000b06177c10 */ /* 0x000fe200087fe4ff */
[----:B------:R-:W0:Y:S01]  /*0670*/  LDCU.64 UR10, c[0x0][0x390] ;  /* 0x00007200ff0a77ac */ /* 0x000e220008000a00 */
[----:B----4-:R1:W-:Y:S04]  /*0680*/  STG.E.64 desc[UR8][R4.64], R18 ;  /* 0x0000001204007986 */ /* 0x0103e8000c101b08 */
[----:B------:R-:W2:Y:S01]  /*0690*/  LDG.E.64 R24, desc[UR8][R22.64+0x8] ;  /* 0x0000080816187981 */ /* 0x000ea2000c1e1b00 */
[----:B0-----:R-:W-:-:S04]  /*06a0*/  IADD3 R2, P0, PT, R2, UR10, RZ ;  /* 0x0000000a02027c10 */ /* 0x001fc8000ff1e0ff */
[----:B------:R-:W-:-:S05]  /*06b0*/  IADD3.X R3, PT, PT, R6, UR11, RZ, P0, !PT ;  /* 0x0000000b06037c10 */ /* 0x000fca00087fe4ff */
[----:B--2---:R2:W-:Y:S04]  /*06c0*/  STG.E.64 desc[UR8][R2.64+0x8], R24 ;  /* 0x0000081802007986 */ /* 0x0045e8000c101b08 */
[----:B------:R-:W3:Y:S04]  /*06d0*/  LDG.E.64 R14, desc[UR8][R22.64+0x10] ;  /* 0x00001008160e7981 */ /* 0x000ee8000c1e1b00 */
[----:B---3--:R2:W-:Y:S04]  /*06e0*/  STG.E.64 desc[UR8][R2.64+0x10], R14 ;  /* 0x0000100e02007986 */ /* 0x0085e8000c101b08 */
[----:B------:R-:W3:Y:S04]  /*06f0*/  LDG.E.64 R10, desc[UR8][R22.64+0x18] ;  /* 0x00001808160a7981 */ /* 0x000ee8000c1e1b00 */
[----:B---3--:R2:W-:Y:S04]  /*0700*/  STG.E.64 desc[UR8][R2.64+0x18], R10 ;  /* 0x0000180a02007986 */ /* 0x0085e8000c101b08 */
[----:B------:R-:W3:Y:S04]  /*0710*/  LDG.E.64 R8, desc[UR8][R22.64+0x20] ;  /* 0x0000200816087981 */ /* 0x000ee8000c1e1b00 */
[----:B---3--:R2:W-:Y:S04]  /*0720*/  STG.E.64 desc[UR8][R2.64+0x20], R8 ;  /* 0x0000200802007986 */ /* 0x0085e8000c101b08 */
[----:B------:R-:W3:Y:S04]  /*0730*/  LDG.E.64 R6, desc[UR8][R22.64+0x28] ;  /* 0x0000280816067981 */ /* 0x000ee8000c1e1b00 */
[----:B---3--:R2:W-:Y:S04]  /*0740*/  STG.E.64 desc[UR8][R2.64+0x28], R6 ;  /* 0x0000280602007986 */ /* 0x0085e8000c101b08 */
[----:B-1----:R-:W3:Y:S01]  /*0750*/  LDG.E.64 R4, desc[UR8][R22.64+0x30] ;  /* 0x0000300816047981 */ /* 0x002ee2000c1e1b00 */
[----:B------:R-:W-:-:S08]  /*0760*/  DADD R12, R12, |R18| ;  /* 0x000000000c0c7229 */ /* 0x000fd00000000412 */
[----:B------:R-:W-:-:S08]  /*0770*/  DADD R12, R12, |R24| ;  /* 0x000000000c0c7229 */ /* 0x000fd00000000418 */
[----:B------:R-:W-:Y:S01]  /*0780*/  DADD R12, R12, |R14| ;  /* 0x000000000c0c7229 */ /* 0x000fe2000000040e */
[----:B---3--:R2:W-:Y:S04]  /*0790*/  STG.E.64 desc[UR8][R2.64+0x30], R4 ;  /* 0x0000300402007986 */ /* 0x0085e8000c101b08 */
[----:B------:R-:W3:Y:S03]  /*07a0*/  LDG.E.64 R16, desc[UR8][R22.64+0x38] ;  /* 0x0000380816107981 */ /* 0x000ee6000c1e1b00 */
[----:B------:R-:W-:Y:S01]  /*07b0*/  DADD R12, R12, |R10| ;  /* 0x000000000c0c7229 */ /* 0x000fe2000000040a */
[----:B------:R-:W-:-:S07]  /*07c0*/  UIADD3 UR4, UPT, UPT, UR4, 0x8, URZ ;  /* 0x0000000804047890 */ /* 0x000fce000fffe0ff */
[----:B------:R-:W-:-:S08]  /*07d0*/  DADD R12, R12, |R8| ;  /* 0x000000000c0c7229 */ /* 0x000fd00000000408 */
[----:B------:R-:W-:-:S08]  /*07e0*/  DADD R12, R12, |R6| ;  /* 0x000000000c0c7229 */ /* 0x000fd00000000406 */
[----:B------:R-:W-:Y:S01]  /*07f0*/  DADD R12, R12, |R4| ;  /* 0x000000000c0c7229 */ /* 0x000fe20000000404 */
[----:B---3--:R2:W-:Y:S07]  /*0800*/  STG.E.64 desc[UR8][R2.64+0x38], R16 ;  /* 0x0000381002007986 */ /* 0x0085ee000c101b08 */
[----:B------:R-:W-:-:S11]  /*0810*/  DADD R12, R12, |R16| ;  /* 0x000000000c0c7229 */ /* 0x000fd60000000410 */
.L_x_8:
[----:B------:R-:W-:Y:S05]  /*0820*/  BRA.U !UP1, `(.L_x_7) ;  /* 0x0000000109e47547 */ /* 0x000fea000b800000 */
[----:B------:R-:W-:Y:S02]  /*0830*/  UISETP.GE.U32.AND UP0, UPT, UR6, 0x4, UPT ;  /* 0x000000040600788c */ /* 0x000fe4000bf06070 */
[----:B------:R-:W-:-:S04]  /*0840*/  ULOP3.LUT UR5, UR7, 0x3, URZ, 0xc0, !UPT ;  /* 0x0000000307057892 */ /* 0x000fc8000f8ec0ff */
[----:B------:R-:W-:-:S03]  /*0850*/  UISETP.NE.AND UP1, UPT, UR5, URZ, UPT ;  /* 0x000000ff0500728c */ /* 0x000fc6000bf25270 */
[----:B------:R-:W-:Y:S08]  /*0860*/  BRA.U !UP0, `(.L_x_9) ;  /* 0x0000000108707547 */ /* 0x000ff0000b800000 */
[----:B-12---:R-:W1:Y:S01]  /*0870*/  LDC.64 R2, c[0x0][0x388] ;  /* 0x0000e200ff027b82 */ /* 0x006e620000000a00 */
        /* <DEDUP_REMOVED lines=18> */
[----:B------:R-:W2:Y:S01]  /*09a0*/  LDG.E.64 R6, desc[UR8][R14.64+0x10] ;  /* 0x000010080e067981 */ /* 0x000ea2000c1e1b00 */
[----:B------:R-:W-:-:S03]  /*09b0*/  DADD R12, R12, |R2| ;  /* 0x000000000c0c7229 */ /* 0x000fc60000000402 */
[----:B--2---:R3:W-:Y:S04]  /*09c0*/  STG.E.64 desc[UR8][R16.64+0x10], R6 ;  /* 0x0000100610007986 */ /* 0x0047e8000c101b08 */
[----:B------:R-:W2:Y:S01]  /*09d0*/  LDG.E.64 R8, desc[UR8][R14.64+0x18] ;  /* 0x000018080e087981 */ /* 0x000ea2000c1e1b00 */
[----:B------:R-:W-:Y:S01]  /*09e0*/  DADD R12, R12, |R4| ;  /* 0x000000000c0c7229 */ /* 0x000fe20000000404 */
[----:B------:R-:W-:-:S07]  /*09f0*/  UIADD3 UR4, UPT, UPT, UR4, 0x4, URZ ;  /* 0x0000000404047890 */ /* 0x000fce000fffe0ff */
[----:B------:R-:W-:Y:S01]  /*0a00*/  DADD R12, R12, |R6| ;  /* 0x000000000c0c7229 */ /* 0x000fe20000000406 */
[----:B--2---:R3:W-:Y:S07]  /*0a10*/  STG.E.64 desc[UR8][R16.64+0x18], R8 ;  /* 0x0000180810007986 */ /* 0x0047ee000c101b08 */
[----:B------:R-:W-:-:S11]  /*0a20*/  DADD R12, R12, |R8| ;  /* 0x000000000c0c7229 */ /* 0x000fd60000000408 */
.L_x_9:
[----:B------:R-:W-:Y:S05]  /*0a30*/  BRA.U !UP1, `(.L_x_7) ;  /* 0x0000000109607547 */ /* 0x000fea000b800000 */
[----:B-123--:R-:W1:Y:S01]  /*0a40*/  LDC.64 R2, c[0x0][0x390] ;  /* 0x0000e400ff027b82 */ /* 0x00ee620000000a00 */
[----:B------:R-:W-:Y:S01]  /*0a50*/  VIADD R7, R21, UR4 ;  /* 0x0000000415077c36 */ /* 0x000fe20008000000 */
[----:B------:R-:W-:-:S06]  /*0a60*/  UIADD3 UR5, UPT, UPT, -UR5, URZ, URZ ;  /* 0x000000ff05057290 */ /* 0x000fcc000fffe1ff */
[----:B------:R-:W2:Y:S01]  /*0a70*/  LDC.64 R4, c[0x0][0x388] ;  /* 0x0000e200ff047b82 */ /* 0x000ea20000000a00 */
[----:B-1----:R-:W-:-:S04]  /*0a80*/  IMAD.WIDE.U32 R2, R7, 0x8, R2 ;  /* 0x0000000807027825 */ /* 0x002fc800078e0002 */
[----:B------:R-:W-:Y:S01]  /*0a90*/  IMAD.MOV.U32 R9, RZ, RZ, R3 ;  /* 0x000000ffff097224 */ /* 0x000fe200078e0003 */
[----:B------:R-:W-:Y:S01]  /*0aa0*/  MOV R8, R2 ;  /* 0x0000000200087202 */ /* 0x000fe20000000f00 */
[----:B--2---:R-:W-:-:S04]  /*0ab0*/  IMAD.WIDE.U32 R4, R7, 0x8, R4 ;  /* 0x0000000807047825 */ /* 0x004fc800078e0004 */
[----:B------:R-:W-:Y:S01]  /*0ac0*/  IMAD.MOV.U32 R6, RZ, RZ, R4 ;  /* 0x000000ffff067224 */ /* 0x000fe200078e0004 */
[----:B------:R-:W-:-:S07]  /*0ad0*/  MOV R7, R5 ;  /* 0x0000000500077202 */ /* 0x000fce0000000f00 */
.L_x_10:
[----:B----4-:R-:W-:Y:S02]  /*0ae0*/  IMAD.MOV.U32 R2, RZ, RZ, R6 ;  /* 0x000000ffff027224 */ /* 0x010fe400078e0006 */
[----:B------:R-:W-:-:S06]  /*0af0*/  IMAD.MOV.U32 R3, RZ, RZ, R7 ;  /* 0x000000ffff037224 */ /* 0x000fcc00078e0007 */
[----:B0-----:R-:W2:Y:S01]  /*0b00*/  LDG.E.64 R2, desc[UR8][R2.64] ;  /* 0x0000000802027981 */ /* 0x001ea2000c1e1b00 */
[----:B------:R-:W-:Y:S01]  /*0b10*/  MOV R4, R8 ;  /* 0x0000000800047202 */ /* 0x000fe20000000f00 */
[--C-:B------:R-:W-:Y:S01]  /*0b20*/  IMAD.MOV.U32 R5, RZ, RZ, R9.reuse ;  /* 0x000000ffff057224 */ /* 0x100fe200078e0009 */
[----:B------:R-:W-:Y:S01]  /*0b30*/  UIADD3 UR5, UPT, UPT, UR5, 0x1, URZ ;  /* 0x0000000105057890 */ /* 0x000fe2000fffe0ff */
[----:B------:R-:W-:Y:S02]  /*0b40*/  IADD3 R8, P0, PT, R8, 0x8, RZ ;  /* 0x0000000808087810 */ /* 0x000fe40007f1e0ff */
[----:B------:R-:W-:Y:S01]  /*0b50*/  IADD3 R6, P1, PT, R6, 0x8, RZ ;  /* 0x0000000806067810 */ /* 0x000fe20007f3e0ff */
[----:B------:R-:W-:Y:S02]  /*0b60*/  UISETP.NE.AND UP0, UPT, UR5, URZ, UPT ;  /* 0x000000ff0500728c */ /* 0x000fe4000bf05270 */
[----:B------:R-:W-:Y:S01]  /*0b70*/  IMAD.X R9, RZ, RZ, R9, P0 ;  /* 0x000000ffff097224 */ /* 0x000fe200000e0609 */
[----:B------:R-:W-:Y:S01]  /*0b80*/  IADD3.X R7, PT, PT, RZ, R7, RZ, P1, !PT ;  /* 0x00000007ff077210 */ /* 0x000fe20000ffe4ff */
[----:B--2---:R4:W-:Y:S01]  /*0b90*/  STG.E.64 desc[UR8][R4.64], R2 ;  /* 0x0000000204007986 */ /* 0x0049e2000c101b08 */
[----:B------:R-:W-:-:S04]  /*0ba0*/  DADD R12, |R2|, R12 ;  /* 0x00000000020c7229 */ /* 0x000fc8000000020c */
[----:B------:R-:W-:Y:S07]  /*0bb0*/  BRA.U UP0, `(.L_x_10) ;  /* 0xfffffffd00c87547 */ /* 0x000fee000b83ffff */
.L_x_7:
[----:B-1234-:R-:W1:Y:S01]  /*0bc0*/  LDC.64 R2, c[0x0][0x390] ;  /* 0x0000e400ff027b82 */ /* 0x01ee620000000a00 */
[----:B------:R-:W-:Y:S01]  /*0bd0*/  IMAD.IADD R21, R0, 0x1, R21 ;  /* 0x0000000100157824 */ /* 0x000fe200078e0215 */
[----:B------:R-:W-:-:S03]  /*0be0*/  DADD R12, R12, 2000 ;  /* 0x409f40000c0c7429 */ /* 0x000fc60000000000 */
[----:B-1----:R-:W-:-:S05]  /*0bf0*/  IMAD.WIDE.U32 R2, R21, 0x8, R2 ;  /* 0x0000000815027825 */ /* 0x002fca00078e0002 */
[----:B0-----:R-:W-:Y:S01]  /*0c00*/  STG.E.64 desc[UR8][R2.64], R12 ;  /* 0x0000000c02007986 */ /* 0x001fe2000c101b08 */
[----:B------:R-:W-:Y:S05]  /*0c10*/  EXIT ;  /* 0x000000000000794d */ /* 0x000fea0003800000 */
.L_x_11:
        /* <DEDUP_REMOVED lines=14> */
.L_x_59:


//--------------------- .text._Z4Dom1iPd          --------------------------
	.section	.text._Z4Dom1iPd,"ax",@progbits
	.align	128
        .global         _Z4Dom1iPd
        .type           _Z4Dom1iPd,@function
        .size           _Z4Dom1iPd,(.L_x_60 - _Z4Dom1iPd)
        .other          _Z4Dom1iPd,@"STO_CUDA_ENTRY STV_DEFAULT"
_Z4Dom1iPd:
.text._Z4Dom1iPd:
        /* <DEDUP_REMOVED lines=15> */
[----:B------:R-:W1:Y:S01]  /*00f0*/  LDC.64 R2, c[0x0][0x388] ;  /* 0x0000e200ff027b82 */ /* 0x000e620000000a00 */
[----:B------:R-:W-:Y:S01]  /*0100*/  ULOP3.LUT UR4, UR7, 0x7ffffff0, URZ, 0xc0, !UPT ;  /* 0x7ffffff007047892 */ /* 0x000fe2000f8ec0ff */
[----:B------:R-:W-:-:S03]  /*0110*/  CS2R R8, SRZ ;  /* 0x0000000000087805 */ /* 0x000fc6000001ff00 */
[----:B------:R-:W-:Y:S01]  /*0120*/  UIADD3 UR6, UPT, UPT, -UR4, URZ, URZ ;  /* 0x000000ff04067290 */ /* 0x000fe2000fffe1ff */
[----:B-1----:R-:W-:-:S03]  /*0130*/  IMAD.WIDE.U32 R2, R0, 0x8, R2 ;  /* 0x0000000800027825 */ /* 0x002fc600078e0002 */
[----:B------:R-:W-:-:S05]  /*0140*/  IADD3 R2, P0, PT, R2, 0x40, RZ ;  /* 0x0000004002027810 */ /* 0x000fca0007f1e0ff */
[----:B------:R-:W-:-:S08]  /*0150*/  IMAD.X R3, RZ, RZ, R3, P0 ;  /* 0x000000ffff037224 */ /* 0x000fd000000e0603 */
.L_x_13:
[----:B0-----:R-:W2:Y:S04]  /*0160*/  LDG.E.64 R10, desc[UR8][R2.64+-0x40] ;  /* 0xffffc008020a7981 */ /* 0x001ea8000c1e1b00 */
[----:B------:R-:W3:Y:S04]  /*0170*/  LDG.E.64 R26, desc[UR8][R2.64+-0x38] ;  /* 0xffffc808021a7981 */ /* 0x000ee8000c1e1b00 */
[----:B------:R-:W4:Y:S04]  /*0180*/  LDG.E.64 R24, desc[UR8][R2.64+-0x30] ;  /* 0xffffd00802187981 */ /* 0x000f28000c1e1b00 */
[----:B------:R-:W5:Y:S04]  /*0190*/  LDG.E.64 R22, desc[UR8][R2.64+-0x28] ;  /* 0xffffd80802167981 */ /* 0x000f68000c1e1b00 */
[----:B------:R-:W5:Y:S04]  /*01a0*/  LDG.E.64 R18, desc[UR8][R2.64+-0x20] ;  /* 0xffffe00802127981 */ /* 0x000f68000c1e1b00 */
[----:B------:R-:W5:Y:S04]  /*01b0*/  LDG.E.64 R6, desc[UR8][R2.64+-0x18] ;  /* 0xffffe80802067981 */ /* 0x000f68000c1e1b00 */
[----:B------:R-:W5:Y:S04]  /*01c0*/  LDG.E.64 R4, desc[UR8][R2.64+-0x10] ;  /* 0xfffff00802047981 */ /* 0x000f68000c1e1b00 */
[----:B------:R-:W5:Y:S04]  /*01d0*/  LDG.E.64 R16, desc[UR8][R2.64+-0x8] ;  /* 0xfffff80802107981 */ /* 0x000f68000c1e1b00 */
[----:B------:R-:W5:Y:S04]  /*01e0*/  LDG.E.64 R14, desc[UR8][R2.64] ;  /* 0x00000008020e7981 */ /* 0x000f68000c1e1b00 */
[----:B------:R-:W5:Y:S01]  /*01f0*/  LDG.E.64 R12, desc[UR8][R2.64+0x8] ;  /* 0x00000808020c7981 */ /* 0x000f62000c1e1b00 */
[----:B--2---:R-:W-:-:S03]  /*0200*/  DADD R8, |R10|, R8 ;  /* 0x000000000a087229 */ /* 0x004fc60000000208 */
[----:B------:R-:W2:Y:S05]  /*0210*/  LDG.E.64 R10, desc[UR8][R2.64+0x10] ;  /* 0x00001008020a7981 */ /* 0x000eaa000c1e1b00 */
[----:B---3--:R-:W-:Y:S02]  /*0220*/  DADD R26, R8, |R26| ;  /* 0x00000000081a7229 */ /* 0x008fe4000000041a */
[----:B------:R-:W3:Y:S06]  /*0230*/  LDG.E.64 R8, desc[UR8][R2.64+0x18] ;  /* 0x0000180802087981 */ /* 0x000eec000c1e1b00 */
[----:B----4-:R-:W-:Y:S01]  /*0240*/  DADD R26, R26, |R24| ;  /* 0x000000001a1a7229 */ /* 0x010fe20000000418 */
[----:B------:R-:W4:Y:S07]  /*0250*/  LDG.E.64 R24, desc[UR8][R2.64+0x20] ;  /* 0x0000200802187981 */ /* 0x000f2e000c1e1b00 */
[----:B-----5:R-:W-:Y:S01]  /*0260*/  DADD R26, R26, |R22| ;  /* 0x000000001a1a7229 */ /* 0x020fe20000000416 */
[----:B------:R-:W5:Y:S07]  /*0270*/  LDG.E.64 R22, desc[UR8][R2.64+0x28] ;  /* 0x0000280802167981 */ /* 0x000f6e000c1e1b00 */
[----:B------:R-:W-:Y:S01]  /*0280*/  DADD R26, R26, |R18| ;  /* 0x000000001a1a7229 */ /* 0x000fe20000000412 */
[----:B------:R-:W5:Y:S07]  /*0290*/  LDG.E.64 R18, desc[UR8][R2.64+0x30] ;  /* 0x0000300802127981 */ /* 0x000f6e000c1e1b00 */
[----:B------:R-:W-:Y:S01]  /*02a0*/  DADD R26, R26, |R6| ;  /* 0x000000001a1a7229 */ /* 0x000fe20000000406 */
[----:B------:R0:W5:Y:S01]  /*02b0*/  LDG.E.64 R6, desc[UR8][R2.64+0x38] ;  /* 0x0000380802067981 */ /* 0x000162000c1e1b00 */
[----:B------:R-:W-:-:S04]  /*02c0*/  UIADD3 UR6, UPT, UPT, UR6, 0x10, URZ ;  /* 0x0000001006067890 */ /* 0x000fc8000fffe0ff */
[----:B------:R-:W-:Y:S02]  /*02d0*/  UISETP.NE.AND UP0, UPT, UR6, URZ, UPT ;  /* 0x000000ff0600728c */ /* 0x000fe4000bf05270 */
[----:B------:R-:W-:Y:S01]  /*02e0*/  DADD R4, R26, |R4| ;  /* 0x000000001a047229 */ /* 0x000fe20000000404 */
[----:B0-----:R-:W-:-:S07]  /*02f0*/  IADD3 R2, P0, PT, R2, 0x80, RZ ;  /* 0x0000008002027810 */ /* 0x001fce0007f1e0ff */
[----:B------:R-:W-:Y:S01]  /*0300*/  DADD R4, R4, |R16| ;  /* 0x0000000004047229 */ /* 0x000fe20000000410 */
[----:B------:R-:W-:-:S07]  /*0310*/  IMAD.X R3, RZ, RZ, R3, P0 ;  /* 0x000000ffff037224 */ /* 0x000fce00000e0603 */
[----:B------:R-:W-:-:S08]  /*0320*/  DADD R4, R4, |R14| ;  /* 0x0000000004047229 */ /* 0x000fd0000000040e */
[----:B------:R-:W-:-:S08]  /*0330*/  DADD R4, R4, |R12| ;  /* 0x0000000004047229 */ /* 0x000fd0000000040c */
[----:B--2---:R-:W-:-:S08]  /*0340*/  DADD R4, R4, |R10| ;  /* 0x0000000004047229 */ /* 0x004fd0000000040a */
[----:B---3--:R-:W-:-:S08]  /*0350*/  DADD R4, R4, |R8| ;  /* 0x0000000004047229 */ /* 0x008fd00000000408 */
[----:B----4-:R-:W-:-:S08]  /*0360*/  DADD R4, R4, |R24| ;  /* 0x0000000004047229 */ /* 0x010fd00000000418 */
[----:B-----5:R-:W-:-:S08]  /*0370*/  DADD R4, R4, |R22| ;  /* 0x0000000004047229 */ /* 0x020fd00000000416 */
[----:B------:R-:W-:-:S08]  /*0380*/  DADD R4, R4, |R18| ;  /* 0x0000000004047229 */ /* 0x000fd00000000412 */
[----:B------:R-:W-:Y:S01]  /*0390*/  DADD R8, R4, |R6| ;  /* 0x0000000004087229 */ /* 0x000fe20000000406 */
[----:B------:R-:W-:Y:S10]  /*03a0*/  BRA.U UP0, `(.L_x_13) ;  /* 0xfffffffd006c7547 */ /* 0x000ff4000b83ffff */
.L_x_12:
[----:B------:R-:W-:-:S09]  /*03b0*/  UISETP.NE.AND UP0, UPT, UR5, URZ, UPT ;  /* 0x000000ff0500728c */ /* 0x000fd2000bf05270 */
[----:B------:R-:W-:Y:S05]  /*03c0*/  BRA.U !UP0, `(.L_x_14) ;  /* 0x00000005080c7547 */ /* 0x000fea000b800000 */
[----:B------:R-:W-:Y:S02]  /*03d0*/  UISETP.GE.U32.AND UP0, UPT, UR5, 0x8, UPT ;  /* 0x000000080500788c */ /* 0x000fe4000bf06070 */
[----:B------:R-:W-:-:S04]  /*03e0*/  ULOP3.LUT UR6, UR7, 0x7, URZ, 0xc0, !UPT ;  /* 0x0000000707067892 */ /* 0x000fc8000f8ec0ff */
[----:B------:R-:W-:-:S03]  /*03f0*/  UISETP.NE.AND UP1, UPT, UR6, URZ, UPT ;  /* 0x000000ff0600728c */ /* 0x000fc6000bf25270 */
[----:B------:R-:W-:Y:S08]  /*0400*/  BRA.U !UP0, `(.L_x_15) ;  /* 0x0000000108647547 */ /* 0x000ff0000b800000 */
[----:B------:R-:W1:Y:S01]  /*0410*/  LDC.64 R14, c[0x0][0x388] ;  /* 0x0000e200ff0e7b82 */ /* 0x000e620000000a00 */
[----:B------:R-:W2:Y:S01]  /*0420*/  LDCU.64 UR10, c[0x0][0x388] ;  /* 0x00007100ff0a77ac */ /* 0x000ea20008000a00 */
[C---:B------:R-:W-:Y:S02]  /*0430*/  IADD3 R3, PT, PT, R0.reuse, UR4, RZ ;  /* 0x0000000400037c10 */ /* 0x040fe4000fffe0ff */
[----:B------:R-:W-:-:S03]  /*0440*/  IADD3 R2, P0, PT, R0, UR4, RZ ;  /* 0x0000000400027c10 */ /* 0x000fc6000ff1e0ff */
[----:B-1----:R-:W-:-:S04]  /*0450*/  IMAD.WIDE.U32 R14, R3, 0x8, R14 ;  /* 0x00000008030e7825 */ /* 0x002fc800078e000e */
[----:B------:R-:W-:Y:S01]  /*0460*/  IMAD.X R3, RZ, RZ, RZ, P0 ;  /* 0x000000ffff037224 */ /* 0x000fe200000e06ff */
[C---:B--2---:R-:W-:Y:S01]  /*0470*/  LEA R16, P0, R2.reuse, UR10, 0x3 ;  /* 0x0000000a02107c11 */ /* 0x044fe2000f8018ff */
[----:B0-----:R-:W2:Y:S03]  /*0480*/  LDG.E.64 R14, desc[UR8][R14.64] ;  /* 0x000000080e0e7981 */ /* 0x001ea6000c1e1b00 */
[----:B------:R-:W-:-:S05]  /*0490*/  LEA.HI.X R17, R2, UR11, R3, 0x3, P0 ;  /* 0x0000000b02117c11 */ /* 0x000fca00080f1c03 */
[----:B------:R-:W3:Y:S04]  /*04a0*/  LDG.E.64 R18, desc[UR8][R16.64+0x8] ;  /* 0x0000080810127981 */ /* 0x000ee8000c1e1b00 */
[----:B------:R-:W4:Y:S04]  /*04b0*/  LDG.E.64 R22, desc[UR8][R16.64+0x10] ;  /* 0x0000100810167981 */ /* 0x000f28000c1e1b00 */
[----:B------:R-:W5:Y:S04]  /*04c0*/  LDG.E.64 R10, desc[UR8][R16.64+0x18] ;  /* 0x00001808100a7981 */ /* 0x000f68000c1e1b00 */
[----:B------:R-:W5:Y:S04]  /*04d0*/  LDG.E.64 R6, desc[UR8][R16.64+0x20] ;  /* 0x0000200810067981 */ /* 0x000f68000c1e1b00 */
[----:B------:R-:W5:Y:S04]  /*04e0*/  LDG.E.64 R4, desc[UR8][R16.64+0x28] ;  /* 0x0000280810047981 */ /* 0x000f68000c1e1b00 */
[----:B------:R-:W5:Y:S04]  /*04f0*/  LDG.E.64 R2, desc[UR8][R16.64+0x30] ;  /* 0x0000300810027981 */ /* 0x000f68000c1e1b00 */
[----:B------:R-:W5:Y:S01]  /*0500*/  LDG.E.64 R12, desc[UR8][R16.64+0x38] ;  /* 0x00003808100c7981 */ /* 0x000f62000c1e1b00 */
[----:B------:R-:W-:Y:S01]  /*0510*/  UIADD3 UR4, UPT, UPT, UR4, 0x8, URZ ;  /* 0x0000000804047890 */ /* 0x000fe2000fffe0ff */
[----:B--2---:R-:W-:-:S08]  /*0520*/  DADD R8, R8, |R14| ;  /* 0x0000000008087229 */ /* 0x004fd0000000040e */
[----:B---3--:R-:W-:-:S08]  /*0530*/  DADD R8, R8, |R18| ;  /* 0x0000000008087229 */ /* 0x008fd00000000412 */
[----:B----4-:R-:W-:-:S08]  /*0540*/  DADD R8, R8, |R22| ;  /* 0x0000000008087229 */ /* 0x010fd00000000416 */
[----:B-----5:R-:W-:-:S08]  /*0550*/  DADD R8, R8, |R10| ;  /* 0x0000000008087229 */ /* 0x020fd0000000040a */
[----:B------:R-:W-:-:S08]  /*0560*/  DADD R6, R8, |R6| ;  /* 0x0000000008067229 */ /* 0x000fd00000000406 */
[----:B------:R-:W-:-:S08]  /*0570*/  DADD R4, R6, |R4| ;  /* 0x0000000006047229 */ /* 0x000fd00000000404 */
[----:B------:R-:W-:-:S08]  /*0580*/  DADD R2, R4, |R2| ;  /* 0x0000000004027229 */ /* 0x000fd00000000402 */
[----:B------:R-:W-:-:S11]  /*0590*/  DADD R8, R2, |R12| ;  /* 0x0000000002087229 */ /* 0x000fd6000000040c */
.L_x_15:
[----:B------:R-:W-:Y:S05]  /*05a0*/  BRA.U !UP1, `(.L_x_14) ;  /* 0x0000000109947547 */ /* 0x000fea000b800000 */
[----:B------:R-:W-:Y:S02]  /*05b0*/  UISETP.GE.U32.AND UP0, UPT, UR6, 0x4, UPT ;  /* 0x000000040600788c */ /* 0x000fe4000bf06070 */
[----:B------:R-:W-:-:S04]  /*05c0*/  ULOP3.LUT UR5, UR7, 0x3, URZ, 0xc0, !UPT ;  /* 0x0000000307057892 */ /* 0x000fc8000f8ec0ff */
[----:B------:R-:W-:-:S03]  /*05d0*/  UISETP.NE.AND UP1, UPT, UR5, URZ, UPT ;  /* 0x000000ff0500728c */ /* 0x000fc6000bf25270 */
[----:B------:R-:W-:Y:S08]  /*05e0*/  BRA.U !UP0, `(.L_x_16) ;  /* 0x0000000108447547 */ /* 0x000ff0000b800000 */
[----:B------:R-:W1:Y:S01]  /*05f0*/  LDC.64 R2, c[0x0][0x388] ;  /* 0x0000e200ff027b82 */ /* 0x000e620000000a00 */
[----:B------:R-:W2:Y:S01]  /*0600*/  LDCU.64 UR10, c[0x0][0x388] ;  /* 0x00007100ff0a77ac */ /* 0x000ea20008000a00 */
[C---:B------:R-:W-:Y:S01]  /*0610*/  VIADD R5, R0.reuse, UR4 ;  /* 0x0000000400057c36 */ /* 0x040fe20008000000 */
[----:B------:R-:W-:-:S03]  /*0620*/  IADD3 R6, P0, PT, R0, UR4, RZ ;  /* 0x0000000400067c10 */ /* 0x000fc6000ff1e0ff */
[----:B-1----:R-:W-:Y:S01]  /*0630*/  IMAD.WIDE.U32 R2, R5, 0x8, R2 ;  /* 0x0000000805027825 */ /* 0x002fe200078e0002 */
[----:B------:R-:W-:Y:S02]  /*0640*/  IADD3.X R5, PT, PT, RZ, RZ, RZ, P0, !PT ;  /* 0x000000ffff057210 */ /* 0x000fe400007fe4ff */
[----:B--2---:R-:W-:-:S03]  /*0650*/  LEA R4, P0, R6, UR10, 0x3 ;  /* 0x0000000a06047c11 */ /* 0x004fc6000f8018ff */
[----:B0-----:R-:W2:Y:S01]  /*0660*/  LDG.E.64 R2, desc[UR8][R2.64] ;  /* 0x0000000802027981 */ /* 0x001ea2000c1e1b00 */
[----:B------:R-:W-:-:S05]  /*0670*/  LEA.HI.X R5, R6, UR11, R5, 0x3, P0 ;  /* 0x0000000b06057c11 */ /* 0x000fca00080f1c05 */
[----:B------:R-:W3:Y:S04]  /*0680*/  LDG.E.64 R6, desc[UR8][R4.64+0x8] ;  /* 0x0000080804067981 */ /* 0x000ee8000c1e1b00 */
[----:B------:R-:W4:Y:S04]  /*0690*/  LDG.E.64 R10, desc[UR8][R4.64+0x10] ;  /* 0x00001008040a7981 */ /* 0x000f28000c1e1b00 */
[----:B------:R-:W5:Y:S01]  /*06a0*/  LDG.E.64 R12, desc[UR8][R4.64+0x18] ;  /* 0x00001808040c7981 */ /* 0x000f62000c1e1b00 */
[----:B------:R-:W-:Y:S01]  /*06b0*/  UIADD3 UR4, UPT, UPT, UR4, 0x4, URZ ;  /* 0x0000000404047890 */ /* 0x000fe2000fffe0ff */
[----:B--2---:R-:W-:-:S08]  /*06c0*/  DADD R8, R8, |R2| ;  /* 0x0000000008087229 */ /* 0x004fd00000000402 */
[----:B---3--:R-:W-:-:S08]  /*06d0*/  DADD R6, R8, |R6| ;  /* 0x0000000008067229 */ /* 0x008fd00000000406 */
[----:B----4-:R-:W-:-:S08]  /*06e0*/  DADD R6, R6, |R10| ;  /* 0x0000000006067229 */ /* 0x010fd0000000040a */
[----:B-----5:R-:W-:-:S11]  /*06f0*/  DADD R8, R6, |R12| ;  /* 0x0000000006087229 */ /* 0x020fd6000000040c */
.L_x_16:
[----:B------:R-:W-:Y:S05]  /*0700*/  BRA.U !UP1, `(.L_x_14) ;  /* 0x00000001093c7547 */ /* 0x000fea000b800000 */
[----:B------:R-:W1:Y:S01]  /*0710*/  LDC.64 R2, c[0x0][0x388] ;  /* 0x0000e200ff027b82 */ /* 0x000e620000000a00 */
[----:B------:R-:W-:Y:S01]  /*0720*/  VIADD R5, R0, UR4 ;  /* 0x0000000400057c36 */ /* 0x000fe20008000000 */
[----:B------:R-:W-:-:S03]  /*0730*/  UIADD3 UR5, UPT, UPT, -UR5, URZ, URZ ;  /* 0x000000ff05057290 */ /* 0x000fc6000fffe1ff */
[----:B-1----:R-:W-:-:S04]  /*0740*/  IMAD.WIDE.U32 R2, R5, 0x8, R2 ;  /* 0x0000000805027825 */ /* 0x002fc800078e0002 */
[----:B------:R-:W-:Y:S01]  /*0750*/  IMAD.MOV.U32 R4, RZ, RZ, R2 ;  /* 0x000000ffff047224 */ /* 0x000fe200078e0002 */
[----:B------:R-:W-:-:S07]  /*0760*/  MOV R5, R3 ;  /* 0x0000000300057202 */ /* 0x000fce0000000f00 */
.L_x_17:
[----:B------:R-:W-:Y:S01]  /*0770*/  IMAD.MOV.U32 R2, RZ, RZ, R4 ;  /* 0x000000ffff027224 */ /* 0x000fe200078e0004 */
[----:B------:R-:W-:-:S06]  /*0780*/  MOV R3, R5 ;  /* 0x0000000500037202 */ /* 0x000fcc0000000f00 */
[----:B0-----:R-:W2:Y:S01]  /*0790*/  LDG.E.64 R2, desc[UR8][R2.64] ;  /* 0x0000000802027981 */ /* 0x001ea2000c1e1b00 */
[----:B------:R-:W-:Y:S01]  /*07a0*/  UIADD3 UR5, UPT, UPT, UR5, 0x1, URZ ;  /* 0x0000000105057890 */ /* 0x000fe2000fffe0ff */
[----:B------:R-:W-:-:S03]  /*07b0*/  IADD3 R4, P0, PT, R4, 0x8, RZ ;  /* 0x0000000804047810 */ /* 0x000fc60007f1e0ff */
[----:B------:R-:W-:Y:S02]  /*07c0*/  UISETP.NE.AND UP0, UPT, UR5, URZ, UPT ;  /* 0x000000ff0500728c */ /* 0x000fe4000bf05270 */
[----:B------:R-:W-:Y:S01]  /*07d0*/  IMAD.X R5, RZ, RZ, R5, P0 ;  /* 0x000000ffff057224 */ /* 0x000fe200000e0605 */
[----:B--2---:R-:W-:-:S06]  /*07e0*/  DADD R8, |R2|, R8 ;  /* 0x0000000002087229 */ /* 0x004fcc0000000208 */
[----:B------:R-:W-:Y:S05]  /*07f0*/  BRA.U UP0, `(.L_x_17) ;  /* 0xfffffffd00dc7547 */ /* 0x000fea000b83ffff */
.L_x_14:
[----:B------:R-:W1:Y:S01]  /*0800*/  LDC.64 R2, c[0x0][0x388] ;  /* 0x0000e200ff027b82 */ /* 0x000e620000000a00 */
[----:B------:R-:W-:Y:S01]  /*0810*/  IADD3 R21, PT, PT, R21, R0, RZ ;  /* 0x0000000015157210 */ /* 0x000fe20007ffe0ff */
[----:B------:R-:W-:-:S04]  /*0820*/  DADD R8, R8, 2000 ;  /* 0x409f400008087429 */ /* 0x000fc80000000000 */
[----:B-1----:R-:W-:-:S05]  /*0830*/  IMAD.WIDE.U32 R2, R21, 0x8, R2 ;  /* 0x0000000815027825 */ /* 0x002fca00078e0002 */
[----:B0-----:R-:W-:Y:S01]  /*0840*/  STG.E.64 desc[UR8][R2.64], R8 ;  /* 0x0000000802007986 */ /* 0x001fe2000c101b08 */
[----:B------:R-:W-:Y:S05]  /*0850*/  EXIT ;  /* 0x000000000000794d */ /* 0x000fea0003800000 */
.L_x_18:
        /* <DEDUP_REMOVED lines=10> */
.L_x_60:


//--------------------- .text._Z8multiplyiiiPdS_S_ --------------------------
	.section	.text._Z8multiplyiiiPdS_S_,"ax",@progbits
	.align	128
        .global         _Z8multiplyiiiPdS_S_
        .type           _Z8multiplyiiiPdS_S_,@function
        .size           _Z8multiplyiiiPdS_S_,(.L_x_61 - _Z8multiplyiiiPdS_S_)
        .other          _Z8multiplyiiiPdS_S_,@"STO_CUDA_ENTRY STV_DEFAULT"
_Z8multiplyiiiPdS_S_:
.text._Z8multiplyiiiPdS_S_:
[----:B------:R-:W-:Y:S01]  /*0000*/  LDC R1, c[0x0][0x37c] ;  /* 0x0000df00ff017b82 */ /* 0x000fe20000000800 */
[----:B------:R-:W0:Y:S07]  /*0010*/  S2R R0, SR_TID.X ;  /* 0x0000000000007919 */ /* 0x000e2e0000002100 */
[----:B------:R-:W1:Y:S01]  /*0020*/  LDC R5, c[0x0][0x384] ;  /* 0x0000e100ff057b82 */ /* 0x000e620000000800 */
[----:B------:R-:W2:Y:S01]  /*0030*/  LDCU.64 UR4, c[0x0][0x358] ;  /* 0x00006b00ff0477ac */ /* 0x000ea20008000a00 */
[----:B------:R-:W0:Y:S06]  /*0040*/  S2R R3, SR_TID.Y ;  /* 0x0000000000037919 */ /* 0x000e2c0000002200 */
[----:B------:R-:W0:Y:S08]  /*0050*/  LDC R2, c[0x0][0x388] ;  /* 0x0000e200ff027b82 */ /* 0x000e300000000800 */
[----:B------:R-:W3:Y:S01]  /*0060*/  LDC.64 R10, c[0x0][0x3a0] ;  /* 0x0000e800ff0a7b82 */ /* 0x000ee20000000a00 */
[----:B-1----:R-:W-:Y:S01]  /*0070*/  ISETP.GE.AND P0, PT, R5, 0x1, PT ;  /* 0x000000010500780c */ /* 0x002fe20003f06270 */
[----:B0-----:R-:W-:-:S04]  /*0080*/  IMAD R7, R0, R2, R3 ;  /* 0x0000000200077224 */ /* 0x001fc800078e0203 */
[----:B---3--:R-:W-:-:S05]  /*0090*/  IMAD.WIDE R10, R7, 0x8, R10 ;  /* 0x00000008070a7825 */ /* 0x008fca00078e020a */
[----:B--2---:R0:W-:Y:S03]  /*00a0*/  STG.E.64 desc[UR4][R10.64], RZ ;  /* 0x000000ff0a007986 */ /* 0x0041e6000c101b04 */
[----:B------:R-:W-:Y:S05]  /*00b0*/  @!P0 EXIT ;  /* 0x000000000000894d */ /* 0x000fea0003800000 */
[C---:B------:R-:W-:Y:S01]  /*00c0*/  ISETP.GE.U32.AND P1, PT, R5.reuse, 0x8, PT ;  /* 0x000000080500780c */ /* 0x040fe20003f26070 */
[----:B------:R-:W-:Y:S01]  /*00d0*/  HFMA2 R6, -RZ, RZ, 0, 0 ;  /* 0x00000000ff067431 */ /* 0x000fe200000001ff */
[----:B------:R-:W-:Y:S02]  /*00e0*/  LOP3.LUT R4, R5, 0x7, RZ, 0xc0, !PT ;  /* 0x0000000705047812 */ /* 0x000fe400078ec0ff */
[----:B------:R-:W-:Y:S02]  /*00f0*/  CS2R R20, SRZ ;  /* 0x0000000000147805 */ /* 0x000fe4000001ff00 */
[----:B------:R-:W-:-:S07]  /*0100*/  ISETP.NE.AND P0, PT, R4, RZ, PT ;  /* 0x000000ff0400720c */ /* 0x000fce0003f05270 */
[----:B------:R-:W-:Y:S06]  /*0110*/  @!P1 BRA `(.L_x_19) ;  /* 0x0000000400449947 */ /* 0x000fec0003800000 */
[----:B------:R-:W-:Y:S01]  /*0120*/  LOP3.LUT R6, R5, 0x7ffffff8, RZ, 0xc0, !PT ;  /* 0x7ffffff805067812 */ /* 0x000fe200078ec0ff */
[C-C-:B------:R-:W-:Y:S01]  /*0130*/  IMAD R23, R2.reuse, 0x3, R3.reuse ;  /* 0x0000000302177824 */ /* 0x140fe200078e0203 */
[----:B------:R-:W-:Y:S01]  /*0140*/  IADD3 R24, PT, PT, R3, R2, RZ ;  /* 0x0000000203187210 */ /* 0x000fe20007ffe0ff */
[C-C-:B------:R-:W-:Y:S01]  /*0150*/  IMAD R27, R2.reuse, 0x5, R3.reuse ;  /* 0x00000005021b7824 */ /* 0x140fe200078e0203 */
[CC--:B------:R-:W-:Y:S01]  /*0160*/  LEA R9, R2.reuse, R3.reuse, 0x1 ;  /* 0x0000000302097211 */ /* 0x0c0fe200078e08ff */
[C-C-:B------:R-:W-:Y:S01]  /*0170*/  IMAD R29, R2.reuse, 0x6, R3.reuse ;  /* 0x00000006021d7824 */ /* 0x140fe200078e0203 */
[CC--:B------:R-:W-:Y:S01]  /*0180*/  LEA R25, R2.reuse, R3.reuse, 0x2 ;  /* 0x0000000302197211 */ /* 0x0c0fe200078e10ff */
[----:B------:R-:W-:Y:S01]  /*0190*/  IMAD R8, R2, 0x7, R3 ;  /* 0x0000000702087824 */ /* 0x000fe200078e0203 */
[----:B------:R-:W-:Y:S01]  /*01a0*/  MOV R22, R3 ;  /* 0x0000000300167202 */ /* 0x000fe20000000f00 */
[----:B------:R-:W-:Y:S01]  /*01b0*/  IMAD R26, R0, R5, 0x3 ;  /* 0x00000003001a7424 */ /* 0x000fe200078e0205 */
[----:B------:R-:W-:-:S02]  /*01c0*/  CS2R R20, SRZ ;  /* 0x0000000000147805 */ /* 0x000fc4000001ff00 */
[----:B------:R-:W-:-:S07]  /*01d0*/  IADD3 R7, PT, PT, -R6, RZ, RZ ;  /* 0x000000ff06077210 */ /* 0x000fce0007ffe1ff */
.L_x_20:
[----:B-1----:R-:W1:Y:S01]  /*01e0*/  LDC.64 R12, c[0x0][0x390] ;  /* 0x0000e400ff0c7b82 */ /* 0x002e620000000a00 */
[----:B------:R-:W-:-:S07]  /*01f0*/  IADD3 R19, PT, PT, R26, -0x3, RZ ;  /* 0xfffffffd1a137810 */ /* 0x000fce0007ffe0ff */
[----:B------:R-:W2:Y:S01]  /*0200*/  LDC.64 R14, c[0x0][0x398] ;  /* 0x0000e600ff0e7b82 */ /* 0x000ea20000000a00 */
[----:B-1----:R-:W-:-:S06]  /*0210*/  IMAD.WIDE.U32 R18, R19, 0x8, R12 ;  /* 0x0000000813127825 */ /* 0x002fcc00078e000c */
[----:B------:R-:W3:Y:S01]  /*0220*/  LDG.E.64 R18, desc[UR4][R18.64] ;  /* 0x0000000412127981 */ /* 0x000ee2000c1e1b00 */
[----:B--2---:R-:W-:-:S06]  /*0230*/  IMAD.WIDE.U32 R16, R22, 0x8, R14 ;  /* 0x0000000816107825 */ /* 0x004fcc00078e000e */
[----:B------:R-:W3:Y:S01]  /*0240*/  LDG.E.64 R16, desc[UR4][R16.64] ;  /* 0x0000000410107981 */ /* 0x000ee2000c1e1b00 */
[----:B------:R-:W-:Y:S01]  /*0250*/  IADD3 R28, PT, PT, R26, -0x2, RZ ;  /* 0xfffffffe1a1c7810 */ /* 0x000fe20007ffe0ff */
[----:B---3--:R-:W-:Y:S01]  /*0260*/  DFMA R18, R18, R16, R20 ;  /* 0x000000101212722b */ /* 0x008fe20000000014 */
[----:B------:R-:W-:-:S04]  /*0270*/  IMAD.WIDE.U32 R20, R24, 0x8, R14 ;  /* 0x0000000818147825 */ /* 0x000fc800078e000e */
[----:B------:R-:W-:Y:S02]  /*0280*/  IMAD.WIDE.U32 R16, R28, 0x8, R12 ;  /* 0x000000081c107825 */ /* 0x000fe400078e000c */
[----:B------:R1:W-:Y:S04]  /*0290*/  STG.E.64 desc[UR4][R10.64], R18 ;  /* 0x000000120a007986 */ /* 0x0003e8000c101b04 */
[----:B------:R-:W1:Y:S04]  /*02a0*/  LDG.E.64 R20, desc[UR4][R20.64] ;  /* 0x0000000414147981 */ /* 0x000e68000c1e1b00 */
[----:B------:R-:W1:Y:S01]  /*02b0*/  LDG.E.64 R16, desc[UR4][R16.64] ;  /* 0x0000000410107981 */ /* 0x000e62000c1e1b00 */
[----:B------:R-:W-:Y:S01]  /*02c0*/  IADD3 R28, PT, PT, R26, -0x1, RZ ;  /* 0xffffffff1a1c7810 */ /* 0x000fe20007ffe0ff */
[----:B-1----:R-:W-:Y:S01]  /*02d0*/  DFMA R18, R16, R20, R18 ;  /* 0x000000141012722b */ /* 0x002fe20000000012 */
[----:B------:R-:W-:-:S04]  /*02e0*/  IMAD.WIDE.U32 R16, R9, 0x8, R14 ;  /* 0x0000000809107825 */ /* 0x000fc800078e000e */
[--C-:B------:R-:W-:Y:S02]  /*02f0*/  IMAD.WIDE.U32 R20, R28, 0x8, R12.reuse ;  /* 0x000000081c147825 */ /* 0x100fe400078e000c */
[----:B------:R1:W-:Y:S04]  /*0300*/  STG.E.64 desc[UR4][R10.64], R18 ;  /* 0x000000120a007986 */ /* 0x0003e8000c101b04 */
[----:B------:R-:W2:Y:S04]  /*0310*/  LDG.E.64 R16, desc[UR4][R16.64] ;  /* 0x0000000410107981 */ /* 0x000ea8000c1e1b00 */
[----:B------:R-:W2:Y:S02]  /*0320*/  LDG.E.64 R20, desc[UR4][R20.64] ;  /* 0x0000000414147981 */ /* 0x000ea4000c1e1b00 */
[----:B--2---:R-:W-:Y:S01]  /*0330*/  DFMA R16, R20, R16, R18 ;  /* 0x000000101410722b */ /* 0x004fe20000000012 */
[----:B-1----:R-:W-:-:S04]  /*0340*/  IMAD.WIDE.U32 R18, R26, 0x8, R12 ;  /* 0x000000081a127825 */ /* 0x002fc800078e000c */
[--C-:B------:R-:W-:Y:S02]  /*0350*/  IMAD.WIDE.U32 R20, R23, 0x8, R14.reuse ;  /* 0x0000000817147825 */ /* 0x100fe400078e000e */
[----:B------:R1:W-:Y:S04]  /*0360*/  STG.E.64 desc[UR4][R10.64], R16 ;  /* 0x000000100a007986 */ /* 0x0003e8000c101b04 */
[----:B------:R-:W2:Y:S04]  /*0370*/  LDG.E.64 R18, desc[UR4][R18.64] ;  /* 0x0000000412127981 */ /* 0x000ea8000c1e1b00 */
[----:B------:R-:W2:Y:S01]  /*0380*/  LDG.E.64 R20, desc[UR4][R20.64] ;  /* 0x0000000414147981 */ /* 0x000ea2000c1e1b00 */
[----:B------:R-:W-:Y:S01]  /*0390*/  IADD3 R28, PT, PT, R26, 0x1, RZ ;  /* 0x000000011a1c7810 */ /* 0x000fe20007ffe0ff */
[----:B--2---:R-:W-:Y:S01]  /*03a0*/  DFMA R20, R18, R20, R16 ;  /* 0x000000141214722b */ /* 0x004fe20000000010 */
[----:B------:R-:W-:-:S04]  /*03b0*/  IMAD.WIDE.U32 R18, R25, 0x8, R14 ;  /* 0x0000000819127825 */ /* 0x000fc800078e000e */
[----:B-1----:R-:W-:Y:S02]  /*03c0*/  IMAD.WIDE.U32 R16, R28, 0x8, R12 ;  /* 0x000000081c107825 */ /* 0x002fe400078e000c */
        /* <DEDUP_REMOVED lines=18> */
[----:B------:R-:W-:-:S04]  /*04f0*/  IMAD.WIDE.U32 R14, R8, 0x8, R14 ;  /* 0x00000008080e7825 */ /* 0x000fc800078e000e */
[----:B------:R-:W-:Y:S01]  /*0500*/  IMAD.WIDE.U32 R12, R28, 0x8, R12 ;  /* 0x000000081c0c7825 */ /* 0x000fe200078e000c */
[----:B--2---:R-:W-:-:S07]  /*0510*/  DFMA R18, R18, R20, R16 ;  /* 0x000000141212722b */ /* 0x004fce0000000010 */
[----:B------:R1:W-:Y:S04]  /*0520*/  STG.E.64 desc[UR4][R10.64], R18 ;  /* 0x000000120a007986 */ /* 0x0003e8000c101b04 */
[----:B------:R-:W2:Y:S04]  /*0530*/  LDG.E.64 R14, desc[UR4][R14.64] ;  /* 0x000000040e0e7981 */ /* 0x000ea8000c1e1b00 */
[----:B------:R-:W2:Y:S01]  /*0540*/  LDG.E.64 R12, desc[UR4][R12.64] ;  /* 0x000000040c0c7981 */ /* 0x000ea2000c1e1b00 */
[----:B------:R-:W-:-:S04]  /*0550*/  IADD3 R7, PT, PT, R7, 0x8, RZ ;  /* 0x0000000807077810 */ /* 0x000fc80007ffe0ff */
[----:B------:R-:W-:Y:S01]  /*0560*/  ISETP.NE.AND P1, PT, R7, RZ, PT ;  /* 0x000000ff0700720c */ /* 0x000fe20003f25270 */
[----:B------:R-:W-:Y:S01]  /*0570*/  IMAD R24, R2, 0x8, R24 ;  /* 0x0000000802187824 */ /* 0x000fe200078e0218 */
[----:B------:R-:W-:Y:S02]  /*0580*/  IADD3 R26, PT, PT, R26, 0x8, RZ ;  /* 0x000000081a1a7810 */ /* 0x000fe40007ffe0ff */
[C---:B------:R-:W-:Y:S02]  /*0590*/  LEA R9, R2.reuse, R9, 0x3 ;  /* 0x0000000902097211 */ /* 0x040fe400078e18ff */
[C---:B------:R-:W-:Y:S02]  /*05a0*/  LEA R23, R2.reuse, R23, 0x3 ;  /* 0x0000001702177211 */ /* 0x040fe400078e18ff */
[C---:B------:R-:W-:Y:S02]  /*05b0*/  LEA R25, R2.reuse, R25, 0x3 ;  /* 0x0000001902197211 */ /* 0x040fe400078e18ff */
[----:B------:R-:W-:-:S02]  /*05c0*/  LEA R27, R2, R27, 0x3 ;  /* 0x0000001b021b7211 */ /* 0x000fc400078e18ff */
[C---:B------:R-:W-:Y:S02]  /*05d0*/  LEA R29, R2.reuse, R29, 0x3 ;  /* 0x0000001d021d7211 */ /* 0x040fe400078e18ff */
[C---:B------:R-:W-:Y:S02]  /*05e0*/  LEA R8, R2.reuse, R8, 0x3 ;  /* 0x0000000802087211 */ /* 0x040fe400078e18ff */
[----:B------:R-:W-:Y:S01]  /*05f0*/  LEA R22, R2, R22, 0x3 ;  /* 0x0000001602167211 */ /* 0x000fe200078e18ff */
[----:B--2---:R-:W-:-:S07]  /*0600*/  DFMA R20, R12, R14, R18 ;  /* 0x0000000e0c14722b */ /* 0x004fce0000000012 */
[----:B------:R1:W-:Y:S01]  /*0610*/  STG.E.64 desc[UR4][R10.64], R20 ;  /* 0x000000140a007986 */ /* 0x0003e2000c101b04 */
[----:B------:R-:W-:Y:S05]  /*0620*/  @P1 BRA `(.L_x_20) ;  /* 0xfffffff800ec1947 */ /* 0x000fea000383ffff */
.L_x_19:
[----:B------:R-:W-:Y:S05]  /*0630*/  @!P0 EXIT ;  /* 0x000000000000894d */ /* 0x000fea0003800000 */
[----:B------:R-:W-:Y:S02]  /*0640*/  ISETP.GE.U32.AND P0, PT, R4, 0x4, PT ;  /* 0x000000040400780c */ /* 0x000fe40003f06070 */
[----:B-1----:R-:W-:-:S04]  /*0650*/  LOP3.LUT R18, R5, 0x3, RZ, 0xc0, !PT ;  /* 0x0000000305127812 */ /* 0x002fc800078ec0ff */
[----:B------:R-:W-:-:S07]  /*0660*/  ISETP.NE.AND P1, PT, R18, RZ, PT ;  /* 0x000000ff1200720c */ /* 0x000fce0003f25270 */
[----:B------:R-:W-:Y:S06]  /*0670*/  @!P0 BRA `(.L_x_21) ;  /* 0x00000000008c8947 */ /* 0x000fec0003800000 */
[----:B------:R-:W1:Y:S01]  /*0680*/  LDC.64 R8, c[0x0][0x398] ;  /* 0x0000e600ff087b82 */ /* 0x000e620000000a00 */
[----:B------:R-:W-:Y:S02]  /*0690*/  IMAD R19, R6, R2, R3 ;  /* 0x0000000206137224 */ /* 0x000fe400078e0203 */
[----:B------:R-:W-:-:S05]  /*06a0*/  IMAD R7, R0, R5, R6 ;  /* 0x0000000500077224 */ /* 0x000fca00078e0206 */
[----:B------:R-:W2:Y:S01]  /*06b0*/  LDC.64 R12, c[0x0][0x390] ;  /* 0x0000e400ff0c7b82 */ /* 0x000ea20000000a00 */
[----:B-1----:R-:W-:-:S06]  /*06c0*/  IMAD.WIDE.U32 R24, R19, 0x8, R8 ;  /* 0x0000000813187825 */ /* 0x002fcc00078e0008 */
[----:B------:R-:W3:Y:S01]  /*06d0*/  LDG.E.64 R24, desc[UR4][R24.64] ;  /* 0x0000000418187981 */ /* 0x000ee2000c1e1b00 */
[----:B--2---:R-:W-:-:S05]  /*06e0*/  IMAD.WIDE.U32 R26, R7, 0x8, R12 ;  /* 0x00000008071a7825 */ /* 0x004fca00078e000c */
[----:B------:R-:W3:Y:S01]  /*06f0*/  LDG.E.64 R14, desc[UR4][R26.64] ;  /* 0x000000041a0e7981 */ /* 0x000ee2000c1e1b00 */
[----:B------:R-:W-:Y:S01]  /*0700*/  IADD3 R29, PT, PT, R7, 0x1, RZ ;  /* 0x00000001071d7810 */ /* 0x000fe20007ffe0ff */
[----:B------:R-:W-:-:S04]  /*0710*/  IMAD.IADD R19, R19, 0x1, R2 ;  /* 0x0000000113137824 */ /* 0x000fc800078e0202 */
[----:B------:R-:W-:-:S04]  /*0720*/  IMAD.WIDE.U32 R28, R29, 0x8, R12 ;  /* 0x000000081d1c7825 */ /* 0x000fc800078e000c */
[----:B------:R-:W-:Y:S01]  /*0730*/  IMAD.WIDE.U32 R22, R19, 0x8, R8 ;  /* 0x0000000813167825 */ /* 0x000fe200078e0008 */
[----:B---3--:R-:W-:-:S07]  /*0740*/  DFMA R20, R14, R24, R20 ;  /* 0x000000180e14722b */ /* 0x008fce0000000014 */
[----:B------:R1:W-:Y:S04]  /*0750*/  STG.E.64 desc[UR4][R10.64], R20 ;  /* 0x000000140a007986 */ /* 0x0003e8000c101b04 */
[----:B------:R-:W2:Y:S04]  /*0760*/  LDG.E.64 R14, desc[UR4][R28.64] ;  /* 0x000000041c0e7981 */ /* 0x000ea8000c1e1b00 */
[----:B------:R-:W2:Y:S01]  /*0770*/  LDG.E.64 R16, desc[UR4][R22.64] ;  /* 0x0000000416107981 */ /* 0x000ea2000c1e1b00 */
[----:B------:R-:W-:Y:S02]  /*0780*/  IADD3 R19, PT, PT, R19, R2, RZ ;  /* 0x0000000213137210 */ /* 0x000fe40007ffe0ff */
[----:B------:R-:W-:-:S03]  /*0790*/  IADD3 R4, PT, PT, R7, 0x2, RZ ;  /* 0x0000000207047810 */ /* 0x000fc60007ffe0ff */
[----:B------:R-:W-:-:S04]  /*07a0*/  IMAD.WIDE.U32 R24, R19, 0x8, R8 ;  /* 0x0000000813187825 */ /* 0x000fc800078e0008 */
[----:B------:R-:W-:Y:S01]  /*07b0*/  IMAD.WIDE.U32 R26, R4, 0x8, R12 ;  /* 0x00000008041a7825 */ /* 0x000fe200078e000c */
[----:B--2---:R-:W-:-:S07]  /*07c0*/  DFMA R14, R14, R16, R20 ;  /* 0x000000100e0e722b */ /* 0x004fce0000000014 */
[----:B------:R2:W-:Y:S04]  /*07d0*/  STG.E.64 desc[UR4][R10.64], R14 ;  /* 0x0000000e0a007986 */ /* 0x0005e8000c101b04 */
[----:B------:R-:W3:Y:S04]  /*07e0*/  LDG.E.64 R16, desc[UR4][R26.64] ;  /* 0x000000041a107981 */ /* 0x000ee8000c1e1b00 */
[----:B------:R-:W3:Y:S01]  /*07f0*/  LDG.E.64 R24, desc[UR4][R24.64] ;  /* 0x0000000418187981 */ /* 0x000ee2000c1e1b00 */
[----:B------:R-:W-:Y:S02]  /*0800*/  IADD3 R7, PT, PT, R7, 0x3, RZ ;  /* 0x0000000307077810 */ /* 0x000fe40007ffe0ff */
[----:B------:R-:W-:-:S03]  /*0810*/  IADD3 R19, PT, PT, R19, R2, RZ ;  /* 0x0000000213137210 */ /* 0x000fc60007ffe0ff */
[----:B------:R-:W-:-:S04]  /*0820*/  IMAD.WIDE.U32 R12, R7, 0x8, R12 ;  /* 0x00000008070c7825 */ /* 0x000fc800078e000c */
[----:B------:R-:W-:Y:S01]  /*0830*/  IMAD.WIDE.U32 R8, R19, 0x8, R8 ;  /* 0x0000000813087825 */ /* 0x000fe200078e0008 */
[----:B---3--:R-:W-:-:S07]  /*0840*/  DFMA R16, R16, R24, R14 ;  /* 0x000000181010722b */ /* 0x008fce000000000e */
[----:B------:R2:W-:Y:S04]  /*0850*/  STG.E.64 desc[UR4][R10.64], R16 ;  /* 0x000000100a007986 */ /* 0x0005e8000c101b04 */
[----:B------:R-:W1:Y:S04]  /*0860*/  LDG.E.64 R12, desc[UR4][R12.64] ;  /* 0x000000040c0c7981 */ /* 0x000e68000c1e1b00 */
[----:B------:R-:W1:Y:S01]  /*0870*/  LDG.E.64 R8, desc[UR4][R8.64] ;  /* 0x0000000408087981 */ /* 0x000e62000c1e1b00 */
[----:B------:R-:W-:Y:S01]  /*0880*/  IADD3 R6, PT, PT, R6, 0x4, RZ ;  /* 0x0000000406067810 */ /* 0x000fe20007ffe0ff */
[----:B-1----:R-:W-:-:S07]  /*0890*/  DFMA R20, R12, R8, R16 ;  /* 0x000000080c14722b */ /* 0x002fce0000000010 */
[----:B------:R2:W-:Y:S04]  /*08a0*/  STG.E.64 desc[UR4][R10.64], R20 ;  /* 0x000000140a007986 */ /* 0x0005e8000c101b04 */
.L_x_21:
[----:B------:R-:W-:Y:S05]  /*08b0*/  @!P1 EXIT ;  /* 0x000000000000994d */ /* 0x000fea0003800000 */
[----:B------:R-:W-:Y:S02]  /*08c0*/  ISETP.NE.AND P0, PT, R18, 0x1, PT ;  /* 0x000000011200780c */ /* 0x000fe40003f05270 */
[----:B------:R-:W-:-:S04]  /*08d0*/  LOP3.LUT R4, R5, 0x1, RZ, 0xc0, !PT ;  /* 0x0000000105047812 */ /* 0x000fc800078ec0ff */
[----:B------:R-:W-:-:S07]  /*08e0*/  ISETP.NE.U32.AND P1, PT, R4, 0x1, PT ;  /* 0x000000010400780c */ /* 0x000fce0003f25070 */
[----:B------:R-:W-:Y:S06]  /*08f0*/  @!P0 BRA `(.L_x_22) ;  /* 0x00000000004c8947 */ /* 0x000fec0003800000 */
[----:B------:R-:W2:Y:S01]  /*0900*/  LDC.64 R8, c[0x0][0x398] ;  /* 0x0000e600ff087b82 */ /* 0x000ea20000000a00 */
[----:B------:R-:W-:Y:S02]  /*0910*/  IMAD R23, R6, R2, R3 ;  /* 0x0000000206177224 */ /* 0x000fe400078e0203 */
[----:B------:R-:W-:-:S05]  /*0920*/  IMAD R7, R0, R5, R6 ;  /* 0x0000000500077224 */ /* 0x000fca00078e0206 */
[----:B------:R-:W1:Y:S01]  /*0930*/  LDC.64 R12, c[0x0][0x390] ;  /* 0x0000e400ff0c7b82 */ /* 0x000e620000000a00 */
[----:B--2---:R-:W-:-:S06]  /*0940*/  IMAD.WIDE.U32 R16, R23, 0x8, R8 ;  /* 0x0000000817107825 */ /* 0x004fcc00078e0008 */
[----:B------:R-:W2:Y:S01]  /*0950*/  LDG.E.64 R16, desc[UR4][R16.64] ;  /* 0x0000000410107981 */ /* 0x000ea2000c1e1b00 */
[----:B-1----:R-:W-:-:S05]  /*0960*/  IMAD.WIDE.U32 R18, R7, 0x8, R12 ;  /* 0x0000000807127825 */ /* 0x002fca00078e000c */
[----:B------:R-:W2:Y:S01]  /*0970*/  LDG.E.64 R14, desc[UR4][R18.64] ;  /* 0x00000004120e7981 */ /* 0x000ea2000c1e1b00 */
[----:B------:R-:W-:Y:S02]  /*0980*/  IADD3 R23, PT, PT, R23, R2, RZ ;  /* 0x0000000217177210 */ /* 0x000fe40007ffe0ff */
[----:B------:R-:W-:-:S03]  /*0990*/  IADD3 R7, PT, PT, R7, 0x1, RZ ;  /* 0x0000000107077810 */ /* 0x000fc60007ffe0ff */
[----:B------:R-:W-:-:S04]  /*09a0*/  IMAD.WIDE.U32 R8, R23, 0x8, R8 ;  /* 0x0000000817087825 */ /* 0x000fc800078e0008 */
[----:B------:R-:W-:Y:S01]  /*09b0*/  IMAD.WIDE.U32 R12, R7, 0x8, R12 ;  /* 0x00000008070c7825 */ /* 0x000fe200078e000c */
[----:B--2---:R-:W-:-:S07]  /*09c0*/  DFMA R14, R14, R16, R20 ;  /* 0x000000100e0e722b */ /* 0x004fce0000000014 */
[----:B------:R1:W-:Y:S04]  /*09d0*/  STG.E.64 desc[UR4][R10.64], R14 ;  /* 0x0000000e0a007986 */ /* 0x0003e8000c101b04 */
[----:B------:R-:W2:Y:S04]  /*09e0*/  LDG.E.64 R20, desc[UR4][R12.64] ;  /* 0x000000040c147981 */ /* 0x000ea8000c1e1b00 */
[----:B------:R-:W2:Y:S01]  /*09f0*/  LDG.E.64 R8, desc[UR4][R8.64] ;  /* 0x0000000408087981 */ /* 0x000ea2000c1e1b00 */
[----:B------:R-:W-:Y:S01]  /*0a00*/  IADD3 R6, PT, PT, R6, 0x2, RZ ;  /* 0x0000000206067810 */ /* 0x000fe20007ffe0ff */
[----:B--2---:R-:W-:-:S07]  /*0a10*/  DFMA R20, R20, R8, R14 ;  /* 0x000000081414722b */ /* 0x004fce000000000e */
[----:B------:R1:W-:Y:S04]  /*0a20*/  STG.E.64 desc[UR4][R10.64], R20 ;  /* 0x000000140a007986 */ /* 0x0003e8000c101b04 */
.L_x_22:
[----:B------:R-:W-:Y:S05]  /*0a30*/  @P1 EXIT ;  /* 0x000000000000194d */ /* 0x000fea0003800000 */
[----:B------:R-:W3:Y:S01]  /*0a40*/  LDC.64 R8, c[0x0][0x390] ;  /* 0x0000e400ff087b82 */ /* 0x000ee20000000a00 */
[----:B------:R-:W-:Y:S02]  /*0a50*/  IMAD R5, R0, R5, R6 ;  /* 0x0000000500057224 */ /* 0x000fe400078e0206 */
[----:B------:R-:W-:-:S05]  /*0a60*/  IMAD R7, R6, R2, R3 ;  /* 0x0000000206077224 */ /* 0x000fca00078e0203 */
[----:B------:R-:W4:Y:S01]  /*0a70*/  LDC.64 R12, c[0x0][0x398] ;  /* 0x0000e600ff0c7b82 */ /* 0x000f220000000a00 */
[----:B---3--:R-:W-:-:S06]  /*0a80*/  IMAD.WIDE.U32 R2, R5, 0x8, R8 ;  /* 0x0000000805027825 */ /* 0x008fcc00078e0008 */
[----:B------:R-:W1:Y:S01]  /*0a90*/  LDG.E.64 R2, desc[UR4][R2.64] ;  /* 0x0000000402027981 */ /* 0x000e62000c1e1b00 */
[----:B----4-:R-:W-:-:S06]  /*0aa0*/  IMAD.WIDE.U32 R4, R7, 0x8, R12 ;  /* 0x0000000807047825 */ /* 0x010fcc00078e000c */
[----:B------:R-:W1:Y:S02]  /*0ab0*/  LDG.E.64 R4, desc[UR4][R4.64] ;  /* 0x0000000404047981 */ /* 0x000e64000c1e1b00 */
[----:B-12---:R-:W-:-:S07]  /*0ac0*/  DFMA R20, R2, R4, R20 ;  /* 0x000000040214722b */ /* 0x006fce0000000014 */
[----:B------:R-:W-:Y:S01]  /*0ad0*/  STG.E.64 desc[UR4][R10.64], R20 ;  /* 0x000000140a007986 */ /* 0x000fe2000c101b04 */
[----:B------:R-:W-:Y:S05]  /*0ae0*/  EXIT ;  /* 0x000000000000794d */ /* 0x000fea0003800000 */
.L_x_23:
        /* <DEDUP_REMOVED lines=9> */
.L_x_61:


//--------------------- .text._Z5CrossiiiPdS_S_   --------------------------
	.section	.text._Z5CrossiiiPdS_S_,"ax",@progbits
	.align	128
        .global         _Z5CrossiiiPdS_S_
        .type           _Z5CrossiiiPdS_S_,@function
        .size           _Z5CrossiiiPdS_S_,(.L_x_62 - _Z5CrossiiiPdS_S_)
        .other          _Z5CrossiiiPdS_S_,@"STO_CUDA_ENTRY STV_DEFAULT"
_Z5CrossiiiPdS_S_:
.text._Z5CrossiiiPdS_S_:
[----:B------:R-:W-:Y:S01]  /*0000*/  LDC R1, c[0x0][0x37c] ;  /* 0x0000df00ff017b82 */ /* 0x000fe20000000800 */
[----:B------:R-:W0:Y:S07]  /*0010*/  S2R R3, SR_TID.Y ;  /* 0x0000000000037919 */ /* 0x000e2e0000002200 */
[----:B------:R-:W1:Y:S01]  /*0020*/  S2UR UR5, SR_CTAID.X ;  /* 0x00000000000579c3 */ /* 0x000e620000002500 */
[----:B------:R-:W1:Y:S01]  /*0030*/  LDCU UR4, c[0x0][0x360] ;  /* 0x00006c00ff0477ac */ /* 0x000e620008000800 */
[----:B------:R-:W0:Y:S01]  /*0040*/  S2R R2, SR_CTAID.Y ;  /* 0x0000000000027919 */ /* 0x000e220000002600 */
[----:B------:R-:W0:Y:S01]  /*0050*/  LDCU UR6, c[0x0][0x364] ;  /* 0x00006c80ff0677ac */ /* 0x000e220008000800 */
[----:B------:R-:W2:Y:S04]  /*0060*/  S2R R7, SR_TID.X ;  /* 0x0000000000077919 */ /* 0x000ea80000002100 */
[----:B------:R-:W3:Y:S01]  /*0070*/  LDC R0, c[0x0][0x388] ;  /* 0x0000e200ff007b82 */ /* 0x000ee20000000800 */
[----:B------:R-:W4:Y:S01]  /*0080*/  LDCU UR7, c[0x0][0x380] ;  /* 0x00007000ff0777ac */ /* 0x000f220008000800 */
[----:B-1----:R-:W-:Y:S01]  /*0090*/  UIMAD UR4, UR4, UR5, URZ ;  /* 0x00000005040472a4 */ /* 0x002fe2000f8e02ff */
[----:B0-----:R-:W-:-:S05]  /*00a0*/  IMAD R3, R2, UR6, R3 ;  /* 0x0000000602037c24 */ /* 0x001fca000f8e0203 */
[----:B--2---:R-:W-:Y:S02]  /*00b0*/  IADD3 R5, PT, PT, R7, UR4, RZ ;  /* 0x0000000407057c10 */ /* 0x004fe4000fffe0ff */
[----:B----4-:R-:W-:-:S04]  /*00c0*/  ISETP.GE.U32.AND P0, PT, R3, UR7, PT ;  /* 0x0000000703007c0c */ /* 0x010fc8000bf06070 */
[----:B---3--:R-:W-:-:S13]  /*00d0*/  ISETP.GE.U32.OR P0, PT, R5, R0, P0 ;  /* 0x000000000500720c */ /* 0x008fda0000706470 */
[----:B------:R-:W-:Y:S05]  /*00e0*/  @P0 EXIT ;  /* 0x000000000000094d */ /* 0x000fea0003800000 */
[----:B------:R-:W0:Y:S01]  /*00f0*/  LDC R2, c[0x0][0x384] ;  /* 0x0000e100ff027b82 */ /* 0x000e220000000800 */
[----:B------:R-:W1:Y:S01]  /*0100*/  LDCU.64 UR6, c[0x0][0x358] ;  /* 0x00006b00ff0677ac */ /* 0x000e620008000a00 */
[----:B------:R-:W-:Y:S02]  /*0110*/  CS2R R18, SRZ ;  /* 0x0000000000127805 */ /* 0x000fe4000001ff00 */
[----:B0-----:R-:W-:-:S13]  /*0120*/  ISETP.GE.AND P0, PT, R2, 0x1, PT ;  /* 0x000000010200780c */ /* 0x001fda0003f06270 */
[----:B-1----:R-:W-:Y:S05]  /*0130*/  @!P0 BRA `(.L_x_24) ;  /* 0x0000000800448947 */ /* 0x002fea0003800000 */
[C---:B------:R-:W-:Y:S01]  /*0140*/  ISETP.GE.U32.AND P1, PT, R2.reuse, 0x8, PT ;  /* 0x000000080200780c */ /* 0x040fe20003f26070 */
[----:B------:R-:W-:Y:S01]  /*0150*/  HFMA2 R6, -RZ, RZ, 0, 0 ;  /* 0x00000000ff067431 */ /* 0x000fe200000001ff */
[----:B------:R-:W-:Y:S02]  /*0160*/  LOP3.LUT R4, R2, 0x7, RZ, 0xc0, !PT ;  /* 0x0000000702047812 */ /* 0x000fe400078ec0ff */
[----:B------:R-:W-:Y:S02]  /*0170*/  CS2R R18, SRZ ;  /* 0x0000000000127805 */ /* 0x000fe4000001ff00 */
[----:B------:R-:W-:-:S07]  /*0180*/  ISETP.NE.AND P0, PT, R4, RZ, PT ;  /* 0x000000ff0400720c */ /* 0x000fce0003f05270 */
[----:B------:R-:W-:Y:S06]  /*0190*/  @!P1 BRA `(.L_x_25) ;  /* 0x0000000400249947 */ /* 0x000fec0003800000 */
[----:B------:R-:W-:Y:S01]  /*01a0*/  LOP3.LUT R6, R2, 0x7ffffff8, RZ, 0xc0, !PT ;  /* 0x7ffffff802067812 */ /* 0x000fe200078ec0ff */
[C---:B------:R-:W-:Y:S01]  /*01b0*/  IMAD R11, R0.reuse, 0x3, R5 ;  /* 0x00000003000b7824 */ /* 0x040fe200078e0205 */
[C---:B------:R-:W-:Y:S01]  /*01c0*/  IADD3 R7, PT, PT, R0.reuse, UR4, R7 ;  /* 0x0000000400077c10 */ /* 0x040fe2000fffe007 */
        /* <DEDUP_REMOVED lines=9> */
.L_x_26:
[----:B------:R-:W0:Y:S01]  /*0260*/  LDC.64 R12, c[0x0][0x390] ;  /* 0x0000e400ff0c7b82 */ /* 0x000e220000000a00 */
[----:B------:R-:W-:-:S07]  /*0270*/  IADD3 R17, PT, PT, R10, -0x3, RZ ;  /* 0xfffffffd0a117810 */ /* 0x000fce0007ffe0ff */
[----:B------:R-:W1:Y:S01]  /*0280*/  LDC.64 R14, c[0x0][0x398] ;  /* 0x0000e600ff0e7b82 */ /* 0x000e620000000a00 */
[----:B0-----:R-:W-:-:S06]  /*0290*/  IMAD.WIDE.U32 R16, R17, 0x8, R12 ;  /* 0x0000000811107825 */ /* 0x001fcc00078e000c */
[----:B------:R-:W2:Y:S01]  /*02a0*/  LDG.E.64 R16, desc[UR6][R16.64] ;  /* 0x0000000610107981 */ /* 0x000ea2000c1e1b00 */
[----:B-1----:R-:W-:-:S06]  /*02b0*/  IMAD.WIDE.U32 R20, R8, 0x8, R14 ;  /* 0x0000000808147825 */ /* 0x002fcc00078e000e */
[----:B------:R-:W2:Y:S02]  /*02c0*/  LDG.E.64 R20, desc[UR6][R20.64] ;  /* 0x0000000614147981 */ /* 0x000ea4000c1e1b00 */
[----:B--2---:R-:W-:Y:S01]  /*02d0*/  DFMA R20, R16, R20, R18 ;  /* 0x000000141014722b */ /* 0x004fe20000000012 */
[----:B------:R-:W-:-:S05]  /*02e0*/  IADD3 R19, PT, PT, R10, -0x2, RZ ;  /* 0xfffffffe0a137810 */ /* 0x000fca0007ffe0ff */
[----:B------:R-:W-:-:S04]  /*02f0*/  IMAD.WIDE.U32 R16, R19, 0x8, R12 ;  /* 0x0000000813107825 */ /* 0x000fc800078e000c */
[----:B------:R-:W-:Y:S02]  /*0300*/  IMAD.WIDE.U32 R18, R7, 0x8, R14 ;  /* 0x0000000807127825 */ /* 0x000fe400078e000e */
[----:B------:R-:W2:Y:S04]  /*0310*/  LDG.E.64 R16, desc[UR6][R16.64] ;  /* 0x0000000610107981 */ /* 0x000ea8000c1e1b00 */
[----:B------:R-:W2:Y:S01]  /*0320*/  LDG.E.64 R18, desc[UR6][R18.64] ;  /* 0x0000000612127981 */ /* 0x000ea2000c1e1b00 */
[----:B------:R-:W-:Y:S01]  /*0330*/  IADD3 R24, PT, PT, R10, -0x1, RZ ;  /* 0xffffffff0a187810 */ /* 0x000fe20007ffe0ff */
[----:B--2---:R-:W-:-:S04]  /*0340*/  DFMA R18, R16, R18, R20 ;  /* 0x000000121012722b */ /* 0x004fc80000000014 */
[----:B------:R-:W-:-:S04]  /*0350*/  IMAD.WIDE.U32 R16, R24, 0x8, R12 ;  /* 0x0000000818107825 */ /* 0x000fc800078e000c */
[----:B------:R-:W-:Y:S02]  /*0360*/  IMAD.WIDE.U32 R20, R9, 0x8, R14 ;  /* 0x0000000809147825 */ /* 0x000fe400078e000e */
[----:B------:R-:W2:Y:S04]  /*0370*/  LDG.E.64 R16, desc[UR6][R16.64] ;  /* 0x0000000610107981 */ /* 0x000ea8000c1e1b00 */
[----:B------:R-:W2:Y:S02]  /*0380*/  LDG.E.64 R20, desc[UR6][R20.64] ;  /* 0x0000000614147981 */ /* 0x000ea4000c1e1b00 */
[----:B--2---:R-:W-:Y:S01]  /*0390*/  DFMA R20, R16, R20, R18 ;  /* 0x000000141014722b */ /* 0x004fe20000000012 */
[----:B------:R-:W-:-:S04]  /*03a0*/  IMAD.WIDE.U32 R16, R10, 0x8, R12 ;  /* 0x000000080a107825 */ /* 0x000fc800078e000c */
[----:B------:R-:W-:Y:S02]  /*03b0*/  IMAD.WIDE.U32 R18, R11, 0x8, R14 ;  /* 0x000000080b127825 */ /* 0x000fe400078e000e */
[----:B------:R-:W2:Y:S04]  /*03c0*/  LDG.E.64 R16, desc[UR6][R16.64] ;  /* 0x0000000610107981 */ /* 0x000ea8000c1e1b00 */
[----:B------:R-:W2:Y:S01]  /*03d0*/  LDG.E.64 R18, desc[UR6][R18.64] ;  /* 0x0000000612127981 */ /* 0x000ea2000c1e1b00 */
[----:B------:R-:W-:Y:S01]  /*03e0*/  IADD3 R24, PT, PT, R10, 0x1, RZ ;  /* 0x000000010a187810 */ /* 0x000fe20007ffe0ff */
[----:B--2---:R-:W-:-:S04]  /*03f0*/  DFMA R18, R16, R18, R20 ;  /* 0x000000121012722b */ /* 0x004fc80000000014 */
[----:B------:R-:W-:-:S04]  /*0400*/  IMAD.WIDE.U32 R16, R24, 0x8, R12 ;  /* 0x0000000818107825 */ /* 0x000fc800078e000c */
[----:B------:R-:W-:Y:S02]  /*0410*/  IMAD.WIDE.U32 R20, R23, 0x8, R14 ;  /* 0x0000000817147825 */ /* 0x000fe400078e000e */
[----:B------:R-:W2:Y:S04]  /*0420*/  LDG.E.64 R16, desc[UR6][R16.64] ;  /* 0x0000000610107981 */ /* 0x000ea8000c1e1b00 */
[----:B------:R-:W2:Y:S01]  /*0430*/  LDG.E.64 R20, desc[UR6][R20.64] ;  /* 0x0000000614147981 */ /* 0x000ea2000c1e1b00 */
[----:B------:R-:W-:Y:S01]  /*0440*/  VIADD R24, R10, 0x2 ;  /* 0x000000020a187836 */ /* 0x000fe20000000000 */
[----:B--2---:R-:W-:-:S03]  /*0450*/  DFMA R20, R16, R20, R18 ;  /* 0x000000141014722b */ /* 0x004fc60000000012 */
[----:B------:R-:W-:-:S04]  /*0460*/  IMAD.WIDE.U32 R16, R24, 0x8, R12 ;  /* 0x0000000818107825 */ /* 0x000fc800078e000c */
[----:B------:R-:W-:Y:S02]  /*0470*/  IMAD.WIDE.U32 R18, R25, 0x8, R14 ;  /* 0x0000000819127825 */ /* 0x000fe400078e000e */
[----:B------:R-:W2:Y:S04]  /*0480*/  LDG.E.64 R16, desc[UR6][R16.64] ;  /* 0x0000000610107981 */ /* 0x000ea8000c1e1b00 */
[----:B------:R-:W2:Y:S01]  /*0490*/  LDG.E.64 R18, desc[UR6][R18.64] ;  /* 0x0000000612127981 */ /* 0x000ea2000c1e1b00 */
[----:B------:R-:W-:Y:S01]  /*04a0*/  IADD3 R24, PT, PT, R10, 0x3, RZ ;  /* 0x000000030a187810 */ /* 0x000fe20007ffe0ff */
[----:B--2---:R-:W-:-:S04]  /*04b0*/  DFMA R18, R16, R18, R20 ;  /* 0x000000121012722b */ /* 0x004fc80000000014 */
[----:B------:R-:W-:Y:S01]  /*04c0*/  IMAD.WIDE.U32 R16, R24, 0x8, R12 ;  /* 0x0000000818107825 */ /* 0x000fe200078e000c */
[----:B------:R-:W-:-:S03]  /*04d0*/  IADD3 R24, PT, PT, R10, 0x4, RZ ;  /* 0x000000040a187810 */ /* 0x000fc60007ffe0ff */
[----:B------:R-:W-:Y:S02]  /*04e0*/  IMAD.WIDE.U32 R20, R27, 0x8, R14 ;  /* 0x000000081b147825 */ /* 0x000fe400078e000e */
[----:B------:R-:W2:Y:S02]  /*04f0*/  LDG.E.64 R16, desc[UR6][R16.64] ;  /* 0x0000000610107981 */ /* 0x000ea4000c1e1b00 */
[----:B------:R-:W-:Y:S02]  /*0500*/  IMAD.WIDE.U32 R12, R24, 0x8, R12 ;  /* 0x00000008180c7825 */ /* 0x000fe400078e000c */
[----:B------:R-:W2:Y:S02]  /*0510*/  LDG.E.64 R20, desc[UR6][R20.64] ;  /* 0x0000000614147981 */ /* 0x000ea4000c1e1b00 */
[----:B------:R-:W-:Y:S02]  /*0520*/  IMAD.WIDE.U32 R14, R29, 0x8, R14 ;  /* 0x000000081d0e7825 */ /* 0x000fe400078e000e */
[----:B------:R-:W3:Y:S04]  /*0530*/  LDG.E.64 R12, desc[UR6][R12.64] ;  /* 0x000000060c0c7981 */ /* 0x000ee8000c1e1b00 */
[----:B------:R-:W3:Y:S01]  /*0540*/  LDG.E.64 R14, desc[UR6][R14.64] ;  /* 0x000000060e0e7981 */ /* 0x000ee2000c1e1b00 */
        /* <DEDUP_REMOVED lines=11> */
[----:B--2---:R-:W-:-:S08]  /*0600*/  DFMA R18, R16, R20, R18 ;  /* 0x000000141012722b */ /* 0x004fd00000000012 */
[----:B---3--:R-:W-:Y:S01]  /*0610*/  DFMA R18, R12, R14, R18 ;  /* 0x0000000e0c12722b */ /* 0x008fe20000000012 */
[----:B------:R-:W-:Y:S10]  /*0620*/  @P1 BRA `(.L_x_26) ;  /* 0xfffffffc000c1947 */ /* 0x000ff4000383ffff */
.L_x_25:
[----:B------:R-:W-:Y:S05]  /*0630*/  @!P0 BRA `(.L_x_24) ;  /* 0x0000000400048947 */ /* 0x000fea0003800000 */
[----:B------:R-:W-:Y:S02]  /*0640*/  ISETP.GE.U32.AND P0, PT, R4, 0x4, PT ;  /* 0x000000040400780c */ /* 0x000fe40003f06070 */
[----:B------:R-:W-:-:S04]  /*0650*/  LOP3.LUT R7, R2, 0x3, RZ, 0xc0, !PT ;  /* 0x0000000302077812 */ /* 0x000fc800078ec0ff */
[----:B------:R-:W-:-:S07]  /*0660*/  ISETP.NE.AND P1, PT, R7, RZ, PT ;  /* 0x000000ff0700720c */ /* 0x000fce0003f25270 */
[----:B------:R-:W-:Y:S06]  /*0670*/  @!P0 BRA `(.L_x_27) ;  /* 0x00000000007c8947 */ /* 0x000fec0003800000 */
[----:B------:R-:W0:Y:S01]  /*0680*/  LDC.64 R16, c[0x0][0x390] ;  /* 0x0000e400ff107b82 */ /* 0x000e220000000a00 */
[----:B------:R-:W-:Y:S02]  /*0690*/  IMAD R23, R3, R2, R6 ;  /* 0x0000000203177224 */ /* 0x000fe400078e0206 */
[----:B------:R-:W-:-:S03]  /*06a0*/  IMAD R13, R6, R0, R5 ;  /* 0x00000000060d7224 */ /* 0x000fc600078e0205 */
[----:B------:R-:W-:Y:S02]  /*06b0*/  IADD3 R15, PT, PT, R23, 0x1, RZ ;  /* 0x00000001170f7810 */ /* 0x000fe40007ffe0ff */
[----:B------:R-:W1:Y:S01]  /*06c0*/  LDC.64 R24, c[0x0][0x398] ;  /* 0x0000e600ff187b82 */ /* 0x000e620000000a00 */
[----:B------:R-:W-:Y:S01]  /*06d0*/  IADD3 R27, PT, PT, R13, R0, RZ ;  /* 0x000000000d1b7210 */ /* 0x000fe20007ffe0ff */
[C---:B------:R-:W-:Y:S02]  /*06e0*/  VIADD R21, R23.reuse, 0x2 ;  /* 0x0000000217157836 */ /* 0x040fe40000000000 */
[----:B0-----:R-:W-:-:S04]  /*06f0*/  IMAD.WIDE.U32 R8, R23, 0x8, R16 ;  /* 0x0000000817087825 */ /* 0x001fc800078e0010 */
[----:B-1----:R-:W-:Y:S02]  /*0700*/  IMAD.WIDE.U32 R10, R13, 0x8, R24 ;  /* 0x000000080d0a7825 */ /* 0x002fe400078e0018 */
[----:B------:R-:W2:Y:S02]  /*0710*/  LDG.E.64 R8, desc[UR6][R8.64] ;  /* 0x0000000608087981 */ /* 0x000ea4000c1e1b00 */
[----:B------:R-:W-:Y:S02]  /*0720*/  IMAD.WIDE.U32 R12, R15, 0x8, R16 ;  /* 0x000000080f0c7825 */ /* 0x000fe400078e0010 */
[----:B------:R-:W2:Y:S01]  /*0730*/  LDG.E.64 R10, desc[UR6][R10.64] ;  /* 0x000000060a0a7981 */ /* 0x000ea2000c1e1b00 */
[----:B------:R-:W-:Y:S01]  /*0740*/  IADD3 R23, PT, PT, R23, 0x3, RZ ;  /* 0x0000000317177810 */ /* 0x000fe20007ffe0ff */
[C---:B------:R-:W-:Y:S01]  /*0750*/  IMAD.WIDE.U32 R14, R27.reuse, 0x8, R24 ;  /* 0x000000081b0e7825 */ /* 0x040fe200078e0018 */
[----:B------:R-:W-:Y:S01]  /*0760*/  IADD3 R27, PT, PT, R27, R0, RZ ;  /* 0x000000001b1b7210 */ /* 0x000fe20007ffe0ff */
[----:B------:R-:W3:Y:S02]  /*0770*/  LDG.E.64 R12, desc[UR6][R12.64] ;  /* 0x000000060c0c7981 */ /* 0x000ee4000c1e1b00 */
[----:B------:R-:W-:-:S02]  /*0780*/  IMAD.WIDE.U32 R20, R21, 0x8, R16 ;  /* 0x0000000815147825 */ /* 0x000fc400078e0010 */
[----:B------:R-:W3:Y:S02]  /*0790*/  LDG.E.64 R14, desc[UR6][R14.64] ;  /* 0x000000060e0e7981 */ /* 0x000ee4000c1e1b00 */
[----:B------:R-:W-:Y:S02]  /*07a0*/  IMAD.WIDE.U32 R16, R23, 0x8, R16 ;  /* 0x0000000817107825 */ /* 0x000fe400078e0010 */
[----:B------:R-:W4:Y:S02]  /*07b0*/  LDG.E.64 R20, desc[UR6][R20.64] ;  /* 0x0000000614147981 */ /* 0x000f24000c1e1b00 */
[C-C-:B------:R-:W-:Y:S01]  /*07c0*/  IMAD.WIDE.U32 R22, R27.reuse, 0x8, R24.reuse ;  /* 0x000000081b167825 */ /* 0x140fe200078e0018 */
[----:B------:R-:W-:Y:S01]  /*07d0*/  IADD3 R27, PT, PT, R27, R0, RZ ;  /* 0x000000001b1b7210 */ /* 0x000fe20007ffe0ff */
[----:B------:R-:W5:Y:S04]  /*07e0*/  LDG.E.64 R16, desc[UR6][R16.64] ;  /* 0x0000000610107981 */ /* 0x000f68000c1e1b00 */
[----:B------:R-:W4:Y:S01]  /*07f0*/  LDG.E.64 R22, desc[UR6][R22.64] ;  /* 0x0000000616167981 */ /* 0x000f22000c1e1b00 */
[----:B------:R-:W-:-:S06]  /*0800*/  IMAD.WIDE.U32 R24, R27, 0x8, R24 ;  /* 0x000000081b187825 */ /* 0x000fcc00078e0018 */
[----:B------:R-:W5:Y:S01]  /*0810*/  LDG.E.64 R24, desc[UR6][R24.64] ;  /* 0x0000000618187981 */ /* 0x000f62000c1e1b00 */
[----:B------:R-:W-:Y:S01]  /*0820*/  IADD3 R6, PT, PT, R6, 0x4, RZ ;  /* 0x0000000406067810 */ /* 0x000fe20007ffe0ff */
[----:B--2---:R-:W-:-:S08]  /*0830*/  DFMA R8, R8, R10, R18 ;  /* 0x0000000a0808722b */ /* 0x004fd00000000012 */
[----:B---3--:R-:W-:-:S08]  /*0840*/  DFMA R8, R12, R14, R8 ;  /* 0x0000000e0c08722b */ /* 0x008fd00000000008 */
[----:B----4-:R-:W-:-:S08]  /*0850*/  DFMA R8, R20, R22, R8 ;  /* 0x000000161408722b */ /* 0x010fd00000000008 */
[----:B-----5:R-:W-:-:S11]  /*0860*/  DFMA R18, R16, R24, R8 ;  /* 0x000000181012722b */ /* 0x020fd60000000008 */
.L_x_27:
[----:B------:R-:W-:Y:S05]  /*0870*/  @!P1 BRA `(.L_x_24) ;  /* 0x0000000000749947 */ /* 0x000fea0003800000 */
[----:B------:R-:W0:Y:S01]  /*0880*/  LDC.64 R20, c[0x0][0x390] ;  /* 0x0000e400ff147b82 */ /* 0x000e220000000a00 */
[----:B------:R-:W-:Y:S02]  /*0890*/  ISETP.NE.AND P0, PT, R7, 0x1, PT ;  /* 0x000000010700780c */ /* 0x000fe40003f05270 */
[----:B------:R-:W-:-:S04]  /*08a0*/  LOP3.LUT R4, R2, 0x1, RZ, 0xc0, !PT ;  /* 0x0000000102047812 */ /* 0x000fc800078ec0ff */
[----:B------:R-:W-:Y:S01]  /*08b0*/  ISETP.NE.U32.AND P1, PT, R4, 0x1, PT ;  /* 0x000000010400780c */ /* 0x000fe20003f25070 */
[----:B------:R-:W1:Y:S06]  /*08c0*/  LDC.64 R16, c[0x0][0x398] ;  /* 0x0000e600ff107b82 */ /* 0x000e6c0000000a00 */
[----:B------:R-:W-:Y:S02]  /*08d0*/  @P0 IMAD R7, R3, R2, R6 ;  /* 0x0000000203070224 */ /* 0x000fe400078e0206 */
[----:B------:R-:W2:Y:S01]  /*08e0*/  LDC.64 R12, c[0x0][0x390] ;  /* 0x0000e400ff0c7b82 */ /* 0x000ea20000000a00 */
[C---:B------:R-:W-:Y:S01]  /*08f0*/  @P0 IMAD R23, R6.reuse, R0, R5 ;  /* 0x0000000006170224 */ /* 0x040fe200078e0205 */
[----:B------:R-:W-:-:S06]  /*0900*/  @P0 IADD3 R6, PT, PT, R6, 0x2, RZ ;  /* 0x0000000206060810 */ /* 0x000fcc0007ffe0ff */
[----:B------:R-:W3:Y:S01]  /*0910*/  LDC.64 R8, c[0x0][0x398] ;  /* 0x0000e600ff087b82 */ /* 0x000ee20000000a00 */
[C---:B0-----:R-:W-:Y:S01]  /*0920*/  @P0 IMAD.WIDE.U32 R14, R7.reuse, 0x8, R20 ;  /* 0x00000008070e0825 */ /* 0x041fe200078e0014 */
[----:B------:R-:W-:-:S05]  /*0930*/  @P0 IADD3 R7, PT, PT, R7, 0x1, RZ ;  /* 0x0000000107070810 */ /* 0x000fca0007ffe0ff */
[----:B------:R-:W4:Y:S01]  /*0940*/  @P0 LDG.E.64 R14, desc[UR6][R14.64] ;  /* 0x000000060e0e0981 */ /* 0x000f22000c1e1b00 */
[C---:B-1----:R-:W-:Y:S01]  /*0950*/  @P0 IMAD.WIDE.U32 R10, R23.reuse, 0x8, R16 ;  /* 0x00000008170a0825 */ /* 0x042fe200078e0010 */
[----:B------:R-:W-:-:S05]  /*0960*/  @P0 IADD3 R23, PT, PT, R23, R0, RZ ;  /* 0x0000000017170210 */ /* 0x000fca0007ffe0ff */
[----:B------:R-:W4:Y:S01]  /*0970*/  @P0 LDG.E.64 R10, desc[UR6][R10.64] ;  /* 0x000000060a0a0981 */ /* 0x000f22000c1e1b00 */
[----:B------:R-:W-:-:S04]  /*0980*/  @P0 IMAD.WIDE.U32 R16, R23, 0x8, R16 ;  /* 0x0000000817100825 */ /* 0x000fc800078e0010 */
[----:B------:R-:W-:Y:S02]  /*0990*/  @P0 IMAD.WIDE.U32 R20, R7, 0x8, R20 ;  /* 0x0000000807140825 */ /* 0x000fe400078e0014 */
[----:B------:R-:W5:Y:S02]  /*09a0*/  @P0 LDG.E.64 R16, desc[UR6][R16.64] ;  /* 0x0000000610100981 */ /* 0x000f64000c1e1b00 */
[----:B------:R-:W-:Y:S02]  /*09b0*/  @!P1 IMAD R23, R3, R2, R6 ;  /* 0x0000000203179224 */ /* 0x000fe400078e0206 */
[----:B------:R-:W-:Y:S02]  /*09c0*/  @!P1 IMAD R25, R6, R0, R5 ;  /* 0x0000000006199224 */ /* 0x000fe400078e0205 */
[----:B------:R-:W5:Y:S01]  /*09d0*/  @P0 LDG.E.64 R6, desc[UR6][R20.64] ;  /* 0x0000000614060981 */ /* 0x000f62000c1e1b00 */
[----:B--2---:R-:W-:-:S04]  /*09e0*/  @!P1 IMAD.WIDE.U32 R12, R23, 0x8, R12 ;  /* 0x00000008170c9825 */ /* 0x004fc800078e000c */
[----:B---3--:R-:W-:Y:S02]  /*09f0*/  @!P1 IMAD.WIDE.U32 R8, R25, 0x8, R8 ;  /* 0x0000000819089825 */ /* 0x008fe400078e0008 */
[----:B------:R-:W2:Y:S04]  /*0a00*/  @!P1 LDG.E.64 R12, desc[UR6][R12.64] ;  /* 0x000000060c0c9981 */ /* 0x000ea8000c1e1b00 */
[----:B------:R-:W2:Y:S01]  /*0a10*/  @!P1 LDG.E.64 R8, desc[UR6][R8.64] ;  /* 0x0000000608089981 */ /* 0x000ea2000c1e1b00 */
[----:B----4-:R-:W-:-:S08]  /*0a20*/  @P0 DFMA R10, R14, R10, R18 ;  /* 0x0000000a0e0a022b */ /* 0x010fd00000000012 */
[----:B-----5:R-:W-:-:S08]  /*0a30*/  @P0 DFMA R18, R6, R16, R10 ;  /* 0x000000100612022b */ /* 0x020fd0000000000a */
[----:B--2---:R-:W-:-:S11]  /*0a40*/  @!P1 DFMA R18, R12, R8, R18 ;  /* 0x000000080c12922b */ /* 0x004fd60000000012 */
.L_x_24:
[----:B------:R-:W0:Y:S01]  /*0a50*/  LDC.64 R6, c[0x0][0x3a0] ;  /* 0x0000e800ff067b82 */ /* 0x000e220000000a00 */
[----:B------:R-:W-:-:S04]  /*0a60*/  IMAD R3, R3, R0, R5 ;  /* 0x0000000003037224 */ /* 0x000fc800078e0205 */
[----:B0-----:R-:W-:-:S05]  /*0a70*/  IMAD.WIDE.U32 R2, R3, 0x8, R6 ;  /* 0x0000000803027825 */ /* 0x001fca00078e0006 */
[----:B------:R-:W-:Y:S01]  /*0a80*/  STG.E.64 desc[UR6][R2.64], R18 ;  /* 0x0000001202007986 */ /* 0x000fe2000c101b06 */
[----:B------:R-:W-:Y:S05]  /*0a90*/  EXIT ;  /* 0x000000000000794d */ /* 0x000fea0003800000 */
.L_x_28:
        /* <DEDUP_REMOVED lines=14> */
.L_x_62:


//--------------------- .text._Z7IDivideiPdS_     --------------------------
	.section	.text._Z7IDivideiPdS_,"ax",@progbits
	.align	128
        .global         _Z7IDivideiPdS_
        .type           _Z7IDivideiPdS_,@function
        .size           _Z7IDivideiPdS_,(.L_x_52 - _Z7IDivideiPdS_)
        .other          _Z7IDivideiPdS_,@"STO_CUDA_ENTRY STV_DEFAULT"
_Z7IDivideiPdS_:
.text._Z7IDivideiPdS_:
        /* <DEDUP_REMOVED lines=19> */
[----:B--2---:R-:W-:-:S05]  /*0130*/  IMAD.WIDE.U32 R4, R3, 0x8, R4 ;  /* 0x0000000803047825 */ /* 0x004fca00078e0004 */
[----:B------:R-:W2:Y:S01]  /*0140*/  LDG.E.64 R8, desc[UR4][R4.64] ;  /* 0x0000000404087981 */ /* 0x000ea2000c1e1b00 */
[----:B------:R-:W-:Y:S01]  /*0150*/  IMAD.MOV.U32 R2, RZ, RZ, 0x1 ;  /* 0x00000001ff027424 */ /* 0x000fe200078e00ff */
[----:B------:R-:W-:Y:S01]  /*0160*/  BSSY.RECONVERGENT B0, `(.L_x_29) ;  /* 0x0000012000007945 */ /* 0x000fe20003800200 */
[----:B---3--:R-:W0:Y:S01]  /*0170*/  MUFU.RCP64H R3, R7 ;  /* 0x0000000700037308 */ /* 0x008e220000001800 */
[----:B--2---:R-:W-:-:S03]  /*0180*/  FSETP.GEU.AND P1, PT, |R9|, 6.5827683646048100446e-37, PT ;  /* 0x036000000900780b */ /* 0x004fc60003f2e200 */
[----:B0-----:R-:W-:-:S08]  /*0190*/  DFMA R10, -R6, R2, 1 ;  /* 0x3ff00000060a742b */ /* 0x001fd00000000102 */
[----:B------:R-:W-:-:S08]  /*01a0*/  DFMA R10, R10, R10, R10 ;  /* 0x0000000a0a0a722b */ /* 0x000fd0000000000a */
[----:B------:R-:W-:-:S08]  /*01b0*/  DFMA R10, R2, R10, R2 ;  /* 0x0000000a020a722b */ /* 0x000fd00000000002 */
[----:B------:R-:W-:-:S08]  /*01c0*/  DFMA R2, -R6, R10, 1 ;  /* 0x3ff000000602742b */ /* 0x000fd0000000010a */
[----:B------:R-:W-:-:S08]  /*01d0*/  DFMA R2, R10, R2, R10 ;  /* 0x000000020a02722b */ /* 0x000fd0000000000a */
[----:B------:R-:W-:-:S08]  /*01e0*/  DMUL R10, R8, R2 ;  /* 0x00000002080a7228 */ /* 0x000fd00000000000 */
[----:B------:R-:W-:-:S08]  /*01f0*/  DFMA R12, -R6, R10, R8 ;  /* 0x0000000a060c722b */ /* 0x000fd00000000108 */
[----:B------:R-:W-:-:S10]  /*0200*/  DFMA R2, R2, R12, R10 ;  /* 0x0000000c0202722b */ /* 0x000fd4000000000a */
[----:B------:R-:W-:-:S05]  /*0210*/  FFMA R0, RZ, R7, R3 ;  /* 0x00000007ff007223 */ /* 0x000fca0000000003 */
[----:B------:R-:W-:-:S13]  /*0220*/  FSETP.GT.AND P0, PT, |R0|, 1.469367938527859385e-39, PT ;  /* 0x001000000000780b */ /* 0x000fda0003f04200 */
[----:B------:R-:W-:Y:S05]  /*0230*/  @P0 BRA P1, `(.L_x_30) ;  /* 0x0000000000100947 */ /* 0x000fea0000800000 */
[----:B------:R-:W-:-:S07]  /*0240*/  MOV R0, 0x260 ;  /* 0x0000026000007802 */ /* 0x000fce0000000f00 */
[----:B------:R-:W-:Y:S05]  /*0250*/  CALL.REL.NOINC `($__internal_0_$__cuda_sm20_div_rn_f64_full) ;  /* 0x0000000000147944 */ /* 0x000fea0003c00000 */
[----:B------:R-:W-:Y:S02]  /*0260*/  IMAD.MOV.U32 R2, RZ, RZ, R12 ;  /* 0x000000ffff027224 */ /* 0x000fe400078e000c */
[----:B------:R-:W-:-:S07]  /*0270*/  IMAD.MOV.U32 R3, RZ, RZ, R13 ;  /* 0x000000ffff037224 */ /* 0x000fce00078e000d */
.L_x_30:
[----:B------:R-:W-:Y:S05]  /*0280*/  BSYNC.RECONVERGENT B0 ;  /* 0x0000000000007941 */ /* 0x000fea0003800200 */
.L_x_29:
[----:B------:R-:W-:Y:S01]  /*0290*/  STG.E.64 desc[UR4][R4.64], R2 ;  /* 0x0000000204007986 */ /* 0x000fe2000c101b04 */
[----:B------:R-:W-:Y:S05]  /*02a0*/  EXIT ;  /* 0x000000000000794d */ /* 0x000fea0003800000 */
        .weak           $__internal_0_$__cuda_sm20_div_rn_f64_full
        .type           $__internal_0_$__cuda_sm20_div_rn_f64_full,@function
        .size           $__internal_0_$__cuda_sm20_div_rn_f64_full,(.L_x_52 - $__internal_0_$__cuda_sm20_div_rn_f64_full)
$__internal_0_$__cuda_sm20_div_rn_f64_full:
[C---:B------:R-:W-:Y:S01]  /*02b0*/  FSETP.GEU.AND P0, PT, |R7|.reuse, 1.469367938527859385e-39, PT ;  /* 0x001000000700780b */ /* 0x040fe20003f0e200 */
[----:B------:R-:W-:Y:S01]  /*02c0*/  IMAD.MOV.U32 R16, RZ, RZ, 0x1 ;  /* 0x00000001ff107424 */ /* 0x000fe200078e00ff */
[----:B------:R-:W-:Y:S01]  /*02d0*/  LOP3.LUT R2, R7, 0x800fffff, RZ, 0xc0, !PT ;  /* 0x800fffff07027812 */ /* 0x000fe200078ec0ff */
[----:B------:R-:W-:Y:S01]  /*02e0*/  BSSY.RECONVERGENT B1, `(.L_x_31) ;  /* 0x0000055000017945 */ /* 0x000fe20003800200 */
[C---:B------:R-:W-:Y:S02]  /*02f0*/  FSETP.GEU.AND P2, PT, |R9|.reuse, 1.469367938527859385e-39, PT ;  /* 0x001000000900780b */ /* 0x040fe40003f4e200 */
[----:B------:R-:W-:Y:S01]  /*0300*/  LOP3.LUT R3, R2, 0x3ff00000, RZ, 0xfc, !PT ;  /* 0x3ff0000002037812 */ /* 0x000fe200078efcff */
[----:B------:R-:W-:Y:S01]  /*0310*/  IMAD.MOV.U32 R2, RZ, RZ, R6 ;  /* 0x000000ffff027224 */ /* 0x000fe200078e0006 */
[----:B------:R-:W-:Y:S02]  /*0320*/  LOP3.LUT R12, R9, 0x7ff00000, RZ, 0xc0, !PT ;  /* 0x7ff00000090c7812 */ /* 0x000fe400078ec0ff */
[----:B------:R-:W-:-:S03]  /*0330*/  LOP3.LUT R15, R7, 0x7ff00000, RZ, 0xc0, !PT ;  /* 0x7ff00000070f7812 */ /* 0x000fc600078ec0ff */
[----:B------:R-:W-:Y:S01]  /*0340*/  @!P0 DMUL R2, R6, 8.98846567431157953865e+307 ;  /* 0x7fe0000006028828 */ /* 0x000fe20000000000 */
[----:B------:R-:W-:-:S03]  /*0350*/  ISETP.GE.U32.AND P1, PT, R12, R15, PT ;  /* 0x0000000f0c00720c */ /* 0x000fc60003f26070 */
[----:B------:R-:W-:Y:S01]  /*0360*/  @!P2 LOP3.LUT R13, R7, 0x7ff00000, RZ, 0xc0, !PT ;  /* 0x7ff00000070da812 */ /* 0x000fe200078ec0ff */
[----:B------:R-:W-:Y:S01]  /*0370*/  @!P2 IMAD.MOV.U32 R18, RZ, RZ, RZ ;  /* 0x000000ffff12a224 */ /* 0x000fe200078e00ff */
[----:B------:R-:W0:Y:S02]  /*0380*/  MUFU.RCP64H R17, R3 ;  /* 0x0000000300117308 */ /* 0x000e240000001800 */
[----:B------:R-:W-:Y:S01]  /*0390*/  @!P2 ISETP.GE.U32.AND P3, PT, R12, R13, PT ;  /* 0x0000000d0c00a20c */ /* 0x000fe20003f66070 */
[----:B------:R-:W-:-:S05]  /*03a0*/  IMAD.MOV.U32 R13, RZ, RZ, 0x1ca00000 ;  /* 0x1ca00000ff0d7424 */ /* 0x000fca00078e00ff */
[----:B------:R-:W-:-:S04]  /*03b0*/  @!P2 SEL R19, R13, 0x63400000, !P3 ;  /* 0x634000000d13a807 */ /* 0x000fc80005800000 */
[----:B------:R-:W-:-:S04]  /*03c0*/  @!P2 LOP3.LUT R19, R19, 0x80000000, R9, 0xf8, !PT ;  /* 0x800000001313a812 */ /* 0x000fc800078ef809 */
[----:B------:R-:W-:Y:S01]  /*03d0*/  @!P2 LOP3.LUT R19, R19, 0x100000, RZ, 0xfc, !PT ;  /* 0x001000001313a812 */ /* 0x000fe200078efcff */
[----:B0-----:R-:W-:-:S08]  /*03e0*/  DFMA R10, R16, -R2, 1 ;  /* 0x3ff00000100a742b */ /* 0x001fd00000000802 */
[----:B------:R-:W-:-:S08]  /*03f0*/  DFMA R10, R10, R10, R10 ;  /* 0x0000000a0a0a722b */ /* 0x000fd0000000000a */
[----:B------:R-:W-:Y:S01]  /*0400*/  DFMA R16, R16, R10, R16 ;  /* 0x0000000a1010722b */ /* 0x000fe20000000010 */
[----:B------:R-:W-:Y:S01]  /*0410*/  SEL R11, R13, 0x63400000, !P1 ;  /* 0x634000000d0b7807 */ /* 0x000fe20004800000 */
[----:B------:R-:W-:-:S03]  /*0420*/  IMAD.MOV.U32 R10, RZ, RZ, R8 ;  /* 0x000000ffff0a7224 */ /* 0x000fc600078e0008 */
[----:B------:R-:W-:-:S03]  /*0430*/  LOP3.LUT R11, R11, 0x800fffff, R9, 0xf8, !PT ;  /* 0x800fffff0b0b7812 */ /* 0x000fc600078ef809 */
[----:B------:R-:W-:-:S03]  /*0440*/  DFMA R20, R16, -R2, 1 ;  /* 0x3ff000001014742b */ /* 0x000fc60000000802 */
[----:B------:R-:W-:-:S05]  /*0450*/  @!P2 DFMA R10, R10, 2, -R18 ;  /* 0x400000000a0aa82b */ /* 0x000fca0000000812 */
[----:B------:R-:W-:Y:S01]  /*0460*/  DFMA R16, R16, R20, R16 ;  /* 0x000000141010722b */ /* 0x000fe20000000010 */
[----:B------:R-:W-:Y:S02]  /*0470*/  IMAD.MOV.U32 R21, RZ, RZ, R12 ;  /* 0x000000ffff157224 */ /* 0x000fe400078e000c */
[----:B------:R-:W-:Y:S01]  /*0480*/  IMAD.MOV.U32 R20, RZ, RZ, R15 ;  /* 0x000000ffff147224 */ /* 0x000fe200078e000f */
[----:B------:R-:W-:Y:S02]  /*0490*/  @!P0 LOP3.LUT R20, R3, 0x7ff00000, RZ, 0xc0, !PT ;  /* 0x7ff0000003148812 */ /* 0x000fe400078ec0ff */
[----:B------:R-:W-:Y:S02]  /*04a0*/  @!P2 LOP3.LUT R21, R11, 0x7ff00000, RZ, 0xc0, !PT ;  /* 0x7ff000000b15a812 */ /* 0x000fe400078ec0ff */
[----:B------:R-:W-:Y:S01]  /*04b0*/  DMUL R18, R16, R10 ;  /* 0x0000000a10127228 */ /* 0x000fe20000000000 */
[----:B------:R-:W-:Y:S02]  /*04c0*/  VIADD R23, R20, 0xffffffff ;  /* 0xffffffff14177836 */ /* 0x000fe40000000000 */
[----:B------:R-:W-:-:S05]  /*04d0*/  VIADD R22, R21, 0xffffffff ;  /* 0xffffffff15167836 */ /* 0x000fca0000000000 */
[----:B------:R-:W-:Y:S01]  /*04e0*/  DFMA R14, R18, -R2, R10 ;  /* 0x80000002120e722b */ /* 0x000fe2000000000a */
[----:B------:R-:W-:-:S04]  /*04f0*/  ISETP.GT.U32.AND P0, PT, R22, 0x7feffffe, PT ;  /* 0x7feffffe1600780c */ /* 0x000fc80003f04070 */
[----:B------:R-:W-:-:S03]  /*0500*/  ISETP.GT.U32.OR P0, PT, R23, 0x7feffffe, P0 ;  /* 0x7feffffe1700780c */ /* 0x000fc60000704470 */
[----:B------:R-:W-:-:S10]  /*0510*/  DFMA R14, R16, R14, R18 ;  /* 0x0000000e100e722b */ /* 0x000fd40000000012 */
[----:B------:R-:W-:Y:S05]  /*0520*/  @P0 BRA `(.L_x_32) ;  /* 0x00000000006c0947 */ /* 0x000fea0003800000 */
[----:B------:R-:W-:-:S04]  /*0530*/  LOP3.LUT R9, R7, 0x7ff00000, RZ, 0xc0, !PT ;  /* 0x7ff0000007097812 */ /* 0x000fc800078ec0ff */
[CC--:B------:R-:W-:Y:S02]  /*0540*/  VIADDMNMX R8, R12.reuse, -R9.reuse, 0xb9600000, !PT ;  /* 0xb96000000c087446 */ /* 0x0c0fe40007800909 */
[----:B------:R-:W-:Y:S02]  /*0550*/  ISETP.GE.U32.AND P0, PT, R12, R9, PT ;  /* 0x000000090c00720c */ /* 0x000fe40003f06070 */
[----:B------:R-:W-:Y:S02]  /*0560*/  VIMNMX R8, PT, PT, R8, 0x46a00000, PT ;  /* 0x46a0000008087848 */ /* 0x000fe40003fe0100 */
[----:B------:R-:W-:-:S05]  /*0570*/  SEL R13, R13, 0x63400000, !P0 ;  /* 0x634000000d0d7807 */ /* 0x000fca0004000000 */
[----:B------:R-:W-:Y:S02]  /*0580*/  IMAD.IADD R16, R8, 0x1, -R13 ;  /* 0x0000000108107824 */ /* 0x000fe400078e0a0d */
[----:B------:R-:W-:Y:S02]  /*0590*/  IMAD.MOV.U32 R8, RZ, RZ, RZ ;  /* 0x000000ffff087224 */ /* 0x000fe400078e00ff */
[----:B------:R-:W-:-:S06]  /*05a0*/  VIADD R9, R16, 0x7fe00000 ;  /* 0x7fe0000010097836 */ /* 0x000fcc0000000000 */
[----:B------:R-:W-:-:S10]  /*05b0*/  DMUL R12, R14, R8 ;  /* 0x000000080e0c7228 */ /* 0x000fd40000000000 */
[----:B------:R-:W-:-:S13]  /*05c0*/  FSETP.GTU.AND P0, PT, |R13|, 1.469367938527859385e-39, PT ;  /* 0x001000000d00780b */ /* 0x000fda0003f0c200 */
[----:B------:R-:W-:Y:S05]  /*05d0*/  @P0 BRA `(.L_x_33) ;  /* 0x0000000000940947 */ /* 0x000fea0003800000 */
[----:B------:R-:W-:Y:S01]  /*05e0*/  DFMA R2, R14, -R2, R10 ;  /* 0x800000020e02722b */ /* 0x000fe2000000000a */
[----:B------:R-:W-:-:S09]  /*05f0*/  IMAD.MOV.U32 R8, RZ, RZ, RZ ;  /* 0x000000ffff087224 */ /* 0x000fd200078e00ff */
[C---:B------:R-:W-:Y:S02]  /*0600*/  FSETP.NEU.AND P0, PT, R3.reuse, RZ, PT ;  /* 0x000000ff0300720b */ /* 0x040fe40003f0d000 */
[----:B------:R-:W-:-:S04]  /*0610*/  LOP3.LUT R7, R3, 0x80000000, R7, 0x48, !PT ;  /* 0x8000000003077812 */ /* 0x000fc800078e4807 */
[----:B------:R-:W-:-:S07]  /*0620*/  LOP3.LUT R9, R7, R9, RZ, 0xfc, !PT ;  /* 0x0000000907097212 */ /* 0x000fce00078efcff */
[----:B------:R-:W-:Y:S05]  /*0630*/  @!P0 BRA `(.L_x_33) ;  /* 0x00000000007c8947 */ /* 0x000fea0003800000 */
[----:B------:R-:W-:Y:S01]  /*0640*/  IMAD.MOV R3, RZ, RZ, -R16 ;  /* 0x000000ffff037224 */ /* 0x000fe200078e0a10 */
[----:B------:R-:W-:Y:S01]  /*0650*/  DMUL.RP R8, R14, R8 ;  /* 0x000000080e087228 */ /* 0x000fe20000008000 */
[----:B------:R-:W-:-:S06]  /*0660*/  IMAD.MOV.U32 R2, RZ, RZ, RZ ;  /* 0x000000ffff027224 */ /* 0x000fcc00078e00ff */
[----:B------:R-:W-:-:S03]  /*0670*/  DFMA R2, R12, -R2, R14 ;  /* 0x800000020c02722b */ /* 0x000fc6000000000e */
[----:B------:R-:W-:-:S03]  /*0680*/  LOP3.LUT R7, R9, R7, RZ, 0x3c, !PT ;  /* 0x0000000709077212 */ /* 0x000fc600078e3cff */
[----:B------:R-:W-:-:S04]  /*0690*/  IADD3 R2, PT, PT, -R16, -0x43300000, RZ ;  /* 0xbcd0000010027810 */ /* 0x000fc80007ffe1ff */
[----:B------:R-:W-:-:S04]  /*06a0*/  FSETP.NEU.AND P0, PT, |R3|, R2, PT ;  /* 0x000000020300720b */ /* 0x000fc80003f0d200 */
[----:B------:R-:W-:Y:S02]  /*06b0*/  FSEL R12, R8, R12, !P0 ;  /* 0x0000000c080c7208 */ /* 0x000fe40004000000 */
[----:B------:R-:W-:Y:S01]  /*06c0*/  FSEL R13, R7, R13, !P0 ;  /* 0x0000000d070d7208 */ /* 0x000fe20004000000 */
[----:B------:R-:W-:Y:S06]  /*06d0*/  BRA `(.L_x_33) ;  /* 0x0000000000547947 */ /* 0x000fec0003800000 */
.L_x_32:
[----:B------:R-:W-:-:S14]  /*06e0*/  DSETP.NAN.AND P0, PT, R8, R8, PT ;  /* 0x000000080800722a */ /* 0x000fdc0003f08000 */
[----:B------:R-:W-:Y:S05]  /*06f0*/  @P0 BRA `(.L_x_34) ;  /* 0x0000000000440947 */ /* 0x000fea0003800000 */
[----:B------:R-:W-:-:S14]  /*0700*/  DSETP.NAN.AND P0, PT, R6, R6, PT ;  /* 0x000000060600722a */ /* 0x000fdc0003f08000 */
[----:B------:R-:W-:Y:S05]  /*0710*/  @P0 BRA `(.L_x_35) ;  /* 0x0000000000300947 */ /* 0x000fea0003800000 */
[----:B------:R-:W-:Y:S01]  /*0720*/  ISETP.NE.AND P0, PT, R21, R20, PT ;  /* 0x000000141500720c */ /* 0x000fe20003f05270 */
[----:B------:R-:W-:Y:S02]  /*0730*/  IMAD.MOV.U32 R12, RZ, RZ, 0x0 ;  /* 0x00000000ff0c7424 */ /* 0x000fe400078e00ff */
[----:B------:R-:W-:-:S10]  /*0740*/  IMAD.MOV.U32 R13, RZ, RZ, -0x80000 ;  /* 0xfff80000ff0d7424 */ /* 0x000fd400078e00ff */
[----:B------:R-:W-:Y:S05]  /*0750*/  @!P0 BRA `(.L_x_33) ;  /* 0x0000000000348947 */ /* 0x000fea0003800000 */
[----:B------:R-:W-:Y:S02]  /*0760*/  ISETP.NE.AND P0, PT, R21, 0x7ff00000, PT ;  /* 0x7ff000001500780c */ /* 0x000fe40003f05270 */
[----:B------:R-:W-:Y:S02]  /*0770*/  LOP3.LUT R13, R9, 0x80000000, R7, 0x48, !PT ;  /* 0x80000000090d7812 */ /* 0x000fe400078e4807 */
[----:B------:R-:W-:-:S13]  /*0780*/  ISETP.EQ.OR P0, PT, R20, RZ, !P0 ;  /* 0x000000ff1400720c */ /* 0x000fda0004702670 */
[----:B------:R-:W-:Y:S01]  /*0790*/  @P0 LOP3.LUT R2, R13, 0x7ff00000, RZ, 0xfc, !PT ;  /* 0x7ff000000d020812 */ /* 0x000fe200078efcff */
[----:B------:R-:W-:Y:S02]  /*07a0*/  @!P0 IMAD.MOV.U32 R12, RZ, RZ, RZ ;  /* 0x000000ffff0c8224 */ /* 0x000fe400078e00ff */
[----:B------:R-:W-:Y:S02]  /*07b0*/  @P0 IMAD.MOV.U32 R12, RZ, RZ, RZ ;  /* 0x000000ffff0c0224 */ /* 0x000fe400078e00ff */
[----:B------:R-:W-:Y:S01]  /*07c0*/  @P0 IMAD.MOV.U32 R13, RZ, RZ, R2 ;  /* 0x000000ffff0d0224 */ /* 0x000fe200078e0002 */
[----:B------:R-:W-:Y:S06]  /*07d0*/  BRA `(.L_x_33) ;  /* 0x0000000000147947 */ /* 0x000fec0003800000 */
.L_x_35:
[----:B------:R-:W-:Y:S01]  /*07e0*/  LOP3.LUT R13, R7, 0x80000, RZ, 0xfc, !PT ;  /* 0x00080000070d7812 */ /* 0x000fe200078efcff */
[----:B------:R-:W-:Y:S01]  /*07f0*/  IMAD.MOV.U32 R12, RZ, RZ, R6 ;  /* 0x000000ffff0c7224 */ /* 0x000fe200078e0006 */
[----:B------:R-:W-:Y:S06]  /*0800*/  BRA `(.L_x_33) ;  /* 0x0000000000087947 */ /* 0x000fec0003800000 */
.L_x_34:
[----:B------:R-:W-:Y:S01]  /*0810*/  LOP3.LUT R13, R9, 0x80000, RZ, 0xfc, !PT ;  /* 0x00080000090d7812 */ /* 0x000fe200078efcff */
[----:B------:R-:W-:-:S07]  /*0820*/  IMAD.MOV.U32 R12, RZ, RZ, R8 ;  /* 0x000000ffff0c7224 */ /* 0x000fce00078e0008 */
.L_x_33:
[----:B------:R-:W-:Y:S05]  /*0830*/  BSYNC.RECONVERGENT B1 ;  /* 0x0000000000017941 */ /* 0x000fea0003800200 */
.L_x_31:
[----:B------:R-:W-:Y:S02]  /*0840*/  IMAD.MOV.U32 R2, RZ, RZ, R0 ;  /* 0x000000ffff027224 */ /* 0x000fe400078e0000 */
[----:B------:R-:W-:-:S04]  /*0850*/  IMAD.MOV.U32 R3, RZ, RZ, 0x0 ;  /* 0x00000000ff037424 */ /* 0x000fc800078e00ff */
[----:B------:R-:W-:Y:S05]  /*0860*/  RET.REL.NODEC R2 `(_Z7IDivideiPdS_) ;  /* 0xfffffff402e47950 */ /* 0x000fea0003c3ffff */
.L_x_36:
        /* <DEDUP_REMOVED lines=9> */
.L_x_52:


//--------------------- .text._Z6DivideiPdS_S_    --------------------------
	.section	.text._Z6DivideiPdS_S_,"ax",@progbits
	.align	128
        .global         _Z6DivideiPdS_S_
        .type           _Z6DivideiPdS_S_,@function
        .size           _Z6DivideiPdS_S_,(.L_x_53 - _Z6DivideiPdS_S_)
        .other          _Z6DivideiPdS_S_,@"STO_CUDA_ENTRY STV_DEFAULT"
_Z6DivideiPdS_S_:
.text._Z6DivideiPdS_S_:
        /* <DEDUP_REMOVED lines=19> */
[----:B--2---:R-:W-:-:S06]  /*0130*/  IMAD.WIDE.U32 R6, R0, 0x8, R6 ;  /* 0x0000000800067825 */ /* 0x004fcc00078e0006 */
        /* <DEDUP_REMOVED lines=17> */
[----:B------:R-:W-:Y:S05]  /*0250*/  CALL.REL.NOINC `($__internal_1_$__cuda_sm20_div_rn_f64_full) ;  /* 0x0000000000147944 */ /* 0x000fea0003c00000 */
.L_x_38:
[----:B------:R-:W-:Y:S05]  /*0260*/  BSYNC.RECONVERGENT B0 ;  /* 0x0000000000007941 */ /* 0x000fea0003800200 */
.L_x_37:
[----:B------:R-:W0:Y:S02]  /*0270*/  LDC.64 R4, c[0x0][0x398] ;  /* 0x0000e600ff047b82 */ /* 0x000e240000000a00 */
[----:B0-----:R-:W-:-:S05]  /*0280*/  IMAD.WIDE.U32 R4, R0, 0x8, R4 ;  /* 0x0000000800047825 */ /* 0x001fca00078e0004 */
[----:B------:R-:W-:Y:S01]  /*0290*/  STG.E.64 desc[UR4][R4.64], R2 ;  /* 0x0000000204007986 */ /* 0x000fe2000c101b04 */
[----:B------:R-:W-:Y:S05]  /*02a0*/  EXIT ;  /* 0x000000000000794d */ /* 0x000fea0003800000 */
        .weak           $__internal_1_$__cuda_sm20_div_rn_f64_full
        .type           $__internal_1_$__cuda_sm20_div_rn_f64_full,@function
        .size           $__internal_1_$__cuda_sm20_div_rn_f64_full,(.L_x_53 - $__internal_1_$__cuda_sm20_div_rn_f64_full)
$__internal_1_$__cuda_sm20_div_rn_f64_full:
        /* <DEDUP_REMOVED lines=59> */
[----:B------:R-:W-:Y:S01]  /*0660*/  IMAD.MOV.U32 R2, RZ, RZ, RZ ;  /* 0x000000ffff027224 */ /* 0x000fe200078e00ff */
[----:B------:R-:W-:-:S05]  /*0670*/  IADD3 R11, PT, PT, -R11, -0x43300000, RZ ;  /* 0xbcd000000b0b7810 */ /* 0x000fca0007ffe1ff */
[----:B------:R-:W-:-:S03]  /*0680*/  DFMA R2, R12, -R2, R14 ;  /* 0x800000020c02722b */ /* 0x000fc6000000000e */
[----:B------:R-:W-:-:S07]  /*0690*/  LOP3.LUT R5, R7, R5, RZ, 0x3c, !PT ;  /* 0x0000000507057212 */ /* 0x000fce00078e3cff */
[----:B------:R-:W-:-:S04]  /*06a0*/  FSETP.NEU.AND P0, PT, |R3|, R11, PT ;  /* 0x0000000b0300720b */ /* 0x000fc80003f0d200 */
[----:B------:R-:W-:Y:S02]  /*06b0*/  FSEL R12, R6, R12, !P0 ;  /* 0x0000000c060c7208 */ /* 0x000fe40004000000 */
[----:B------:R-:W-:Y:S01]  /*06c0*/  FSEL R13, R5, R13, !P0 ;  /* 0x0000000d050d7208 */ /* 0x000fe20004000000 */
[----:B------:R-:W-:Y:S06]  /*06d0*/  BRA `(.L_x_41) ;  /* 0x0000000000547947 */ /* 0x000fec0003800000 */
.L_x_40:
        /* <DEDUP_REMOVED lines=16> */
.L_x_43:
[----:B------:R-:W-:Y:S01]  /*07e0*/  LOP3.LUT R13, R5, 0x80000, RZ, 0xfc, !PT ;  /* 0x00080000050d7812 */ /* 0x000fe200078efcff */
[----:B------:R-:W-:Y:S01]  /*07f0*/  IMAD.MOV.U32 R12, RZ, RZ, R4 ;  /* 0x000000ffff0c7224 */ /* 0x000fe200078e0004 */
[----:B------:R-:W-:Y:S06]  /*0800*/  BRA `(.L_x_41) ;  /* 0x0000000000087947 */ /* 0x000fec0003800000 */
.L_x_42:
[----:B------:R-:W-:Y:S01]  /*0810*/  LOP3.LUT R13, R7, 0x80000, RZ, 0xfc, !PT ;  /* 0x00080000070d7812 */ /* 0x000fe200078efcff */
[----:B------:R-:W-:-:S07]  /*0820*/  IMAD.MOV.U32 R12, RZ, RZ, R6 ;  /* 0x000000ffff0c7224 */ /* 0x000fce00078e0006 */
.L_x_41:
[----:B------:R-:W-:Y:S05]  /*0830*/  BSYNC.RECONVERGENT B1 ;  /* 0x0000000000017941 */ /* 0x000fea0003800200 */
.L_x_39:
[----:B------:R-:W-:Y:S02]  /*0840*/  IMAD.MOV.U32 R11, RZ, RZ, 0x0 ;  /* 0x00000000ff0b7424 */ /* 0x000fe400078e00ff */
[----:B------:R-:W-:Y:S02]  /*0850*/  IMAD.MOV.U32 R2, RZ, RZ, R12 ;  /* 0x000000ffff027224 */ /* 0x000fe400078e000c */
[----:B------:R-:W-:Y:S01]  /*0860*/  IMAD.MOV.U32 R3, RZ, RZ, R13 ;  /* 0x000000ffff037224 */ /* 0x000fe200078e000d */
[----:B------:R-:W-:Y:S06]  /*0870*/  RET.REL.NODEC R10 `(_Z6DivideiPdS_S_) ;  /* 0xfffffff40ae07950 */ /* 0x000fec0003c3ffff */
.L_x_44:
        /* <DEDUP_REMOVED lines=16> */
.L_x_53:


//--------------------- .text._Z6IMultiiPdS_      --------------------------
	.section	.text._Z6IMultiiPdS_,"ax",@progbits
	.align	128
        .global         _Z6IMultiiPdS_
        .type           _Z6IMultiiPdS_,@function
        .size           _Z6IMultiiPdS_,(.L_x_65 - _Z6IMultiiPdS_)
        .other          _Z6IMultiiPdS_,@"STO_CUDA_ENTRY STV_DEFAULT"
_Z6IMultiiPdS_:
.text._Z6IMultiiPdS_:
        /* <DEDUP_REMOVED lines=20> */
[----:B------:R-:W3:Y:S02]  /*0140*/  LDG.E.64 R4, desc[UR4][R2.64] ;  /* 0x0000000402047981 */ /* 0x000ee4000c1e1b00 */
[----:B---3--:R-:W-:-:S07]  /*0150*/  DMUL R4, R4, R6 ;  /* 0x0000000604047228 */ /* 0x008fce0000000000 */
[----:B------:R-:W-:Y:S01]  /*0160*/  STG.E.64 desc[UR4][R2.64], R4 ;  /* 0x0000000402007986 */ /* 0x000fe2000c101b04 */
[----:B------:R-:W-:Y:S05]  /*0170*/  EXIT ;  /* 0x000000000000794d */ /* 0x000fea0003800000 */
.L_x_45:
        /* <DEDUP_REMOVED lines=16> */
.L_x_65:


//--------------------- .text._Z6RMultiidPdS_     --------------------------
	.section	.text._Z6RMultiidPdS_,"ax",@progbits
	.align	128
        .global         _Z6RMultiidPdS_
        .type           _Z6RMultiidPdS_,@function
        .size           _Z6RMultiidPdS_,(.L_x_66 - _Z6RMultiidPdS_)
        .other          _Z6RMultiidPdS_,@"STO_CUDA_ENTRY STV_DEFAULT"
_Z6RMultiidPdS_:
.text._Z6RMultiidPdS_:
        /* <DEDUP_REMOVED lines=15> */
[----:B------:R-:W-:Y:S01]  /*00f0*/  IMAD R9, R5, UR6, R0 ;  /* 0x0000000605097c24 */ /* 0x000fe2000f8e0200 */
[----:B------:R-:W2:Y:S05]  /*0100*/  LDCU.64 UR8, c[0x0][0x388] ;  /* 0x00007100ff0877ac */ /* 0x000eaa0008000a00 */
[----:B------:R-:W3:Y:S01]  /*0110*/  LDC.64 R6, c[0x0][0x398] ;  /* 0x0000e600ff067b82 */ /* 0x000ee20000000a00 */
[----:B0-----:R-:W-:-:S06]  /*0120*/  IMAD.WIDE.U32 R2, R9, 0x8, R2 ;  /* 0x0000000809027825 */ /* 0x001fcc00078e0002 */
[----:B-1----:R-:W2:Y:S01]  /*0130*/  LDG.E.64 R2, desc[UR4][R2.64] ;  /* 0x0000000402027981 */ /* 0x002ea2000c1e1b00 */
[----:B---3--:R-:W-:Y:S01]  /*0140*/  IMAD.WIDE.U32 R6, R9, 0x8, R6 ;  /* 0x0000000809067825 */ /* 0x008fe200078e0006 */
[----:B--2---:R-:W-:-:S07]  /*0150*/  DMUL R4, R2, UR8 ;  /* 0x0000000802047c28 */ /* 0x004fce0008000000 */
[----:B------:R-:W-:Y:S01]  /*0160*/  STG.E.64 desc[UR4][R6.64], R4 ;  /* 0x0000000406007986 */ /* 0x000fe2000c101b04 */
[----:B------:R-:W-:Y:S05]  /*0170*/  EXIT ;  /* 0x000000000000794d */ /* 0x000fea0003800000 */
.L_x_46:
        /* <DEDUP_REMOVED lines=16> */
.L_x_66:


//--------------------- .text._Z5MultiiPdS_S_     --------------------------
	.section	.text._Z5MultiiPdS_S_,"ax",@progbits
	.align	128
        .global         _Z5MultiiPdS_S_
        .type           _Z5MultiiPdS_S_,@function
        .size           _Z5MultiiPdS_S_,(.L_x_67 - _Z5MultiiPdS_S_)
        .other          _Z5MultiiPdS_S_,@"STO_CUDA_ENTRY STV_DEFAULT"
_Z5MultiiPdS_S_:
.text._Z5MultiiPdS_S_:
        /* <DEDUP_REMOVED lines=16> */
[----:B------:R-:W2:Y:S08]  /*0100*/  LDC.64 R4, c[0x0][0x390] ;  /* 0x0000e400ff047b82 */ /* 0x000eb00000000a00 */
[----:B------:R-:W3:Y:S01]  /*0110*/  LDC.64 R8, c[0x0][0x398] ;  /* 0x0000e600ff087b82 */ /* 0x000ee20000000a00 */
[----:B0-----:R-:W-:-:S06]  /*0120*/  IMAD.WIDE.U32 R2, R11, 0x8, R2 ;  /* 0x000000080b027825 */ /* 0x001fcc00078e0002 */
[----:B-1----:R-:W4:Y:S01]  /*0130*/  LDG.E.64 R2, desc[UR4][R2.64] ;  /* 0x0000000402027981 */ /* 0x002f22000c1e1b00 */
[----:B--2---:R-:W-:-:S06]  /*0140*/  IMAD.WIDE.U32 R4, R11, 0x8, R4 ;  /* 0x000000080b047825 */ /* 0x004fcc00078e0004 */
[----:B------:R-:W4:Y:S01]  /*0150*/  LDG.E.64 R4, desc[UR4][R4.64] ;  /* 0x0000000404047981 */ /* 0x000f22000c1e1b00 */
[----:B---3--:R-:W-:Y:S01]  /*0160*/  IMAD.WIDE.U32 R8, R11, 0x8, R8 ;  /* 0x000000080b087825 */ /* 0x008fe200078e0008 */
[----:B----4-:R-:W-:-:S07]  /*0170*/  DMUL R6, R2, R4 ;  /* 0x0000000402067228 */ /* 0x010fce0000000000 */
[----:B------:R-:W-:Y:S01]  /*0180*/  STG.E.64 desc[UR4][R8.64], R6 ;  /* 0x0000000608007986 */ /* 0x000fe2000c101b04 */
[----:B------:R-:W-:Y:S05]  /*0190*/  EXIT ;  /* 0x000000000000794d */ /* 0x000fea0003800000 */
.L_x_47:
        /* <DEDUP_REMOVED lines=14> */
.L_x_67:


//--------------------- .text._Z6IRestaiPdS_      --------------------------
	.section	.text._Z6IRestaiPdS_,"ax",@progbits
	.align	128
        .global         _Z6IRestaiPdS_
        .type           _Z6IRestaiPdS_,@function
        .size           _Z6IRestaiPdS_,(.L_x_68 - _Z6IRestaiPdS_)
        .other          _Z6IRestaiPdS_,@"STO_CUDA_ENTRY STV_DEFAULT"
_Z6IRestaiPdS_:
.text._Z6IRestaiPdS_:
        /* <DEDUP_REMOVED lines=21> */
[----:B---3--:R-:W-:-:S07]  /*0150*/  DADD R4, R4, -R6 ;  /* 0x0000000004047229 */ /* 0x008fce0000000806 */
[----:B------:R-:W-:Y:S01]  /*0160*/  STG.E.64 desc[UR4][R2.64], R4 ;  /* 0x0000000402007986 */ /* 0x000fe2000c101b04 */
[----:B------:R-:W-:Y:S05]  /*0170*/  EXIT ;  /* 0x000000000000794d */ /* 0x000fea0003800000 */
.L_x_48:
        /* <DEDUP_REMOVED lines=16> */
.L_x_68:


//--------------------- .text._Z5RestaiPdS_S_     --------------------------
	.section	.text._Z5RestaiPdS_S_,"ax",@progbits
	.align	128
        .global         _Z5RestaiPdS_S_
        .type           _Z5RestaiPdS_S_,@function
        .size           _Z5RestaiPdS_S_,(.L_x_69 - _Z5RestaiPdS_S_)
        .other          _Z5RestaiPdS_S_,@"STO_CUDA_ENTRY STV_DEFAULT"
_Z5RestaiPdS_S_:
.text._Z5RestaiPdS_S_:
        /* <DEDUP_REMOVED lines=23> */
[----:B----4-:R-:W-:-:S07]  /*0170*/  DADD R6, R2, -R4 ;  /* 0x0000000002067229 */ /* 0x010fce0000000804 */
[----:B------:R-:W-:Y:S01]  /*0180*/  STG.E.64 desc[UR4][R8.64], R6 ;  /* 0x0000000608007986 */ /* 0x000fe2000c101b04 */
[----:B------:R-:W-:Y:S05]  /*0190*/  EXIT ;  /* 0x000000000000794d */ /* 0x000fea0003800000 */
.L_x_49:
        /* <DEDUP_REMOVED lines=14> */
.L_x_69:


//--------------------- .text._Z5ISumaiPdS_       --------------------------
	.section	.text._Z5ISumaiPdS_,"ax",@progbits
	.align	128
        .global         _Z5ISumaiPdS_
        .type           _Z5ISumaiPdS_,@function
        .size           _Z5ISumaiPdS_,(.L_x_70 - _Z5ISumaiPdS_)
        .other          _Z5ISumaiPdS_,@"STO_CUDA_ENTRY STV_DEFAULT"
_Z5ISumaiPdS_:
.text._Z5ISumaiPdS_:
        /* <DEDUP_REMOVED lines=21> */
[----:B---3--:R-:W-:-:S07]  /*0150*/  DADD R4, R4, R6 ;  /* 0x0000000004047229 */ /* 0x008fce0000000006 */
[----:B------:R-:W-:Y:S01]  /*0160*/  STG.E.64 desc[UR4][R2.64], R4 ;  /* 0x0000000402007986 */ /* 0x000fe2000c101b04 */
[----:B------:R-:W-:Y:S05]  /*0170*/  EXIT ;  /* 0x000000000000794d */ /* 0x000fea0003800000 */
.L_x_50:
        /* <DEDUP_REMOVED lines=16> */
.L_x_70:


//--------------------- .text._Z4SumaiPdS_S_      --------------------------
	.section	.text._Z4SumaiPdS_S_,"ax",@progbits
	.align	128
        .global         _Z4SumaiPdS_S_
        .type           _Z4SumaiPdS_S_,@function
        .size           _Z4SumaiPdS_S_,(.L_x_71 - _Z4SumaiPdS_S_)
        .other          _Z4SumaiPdS_S_,@"STO_CUDA_ENTRY STV_DEFAULT"
_Z4SumaiPdS_S_:
.text._Z4SumaiPdS_S_:
        /* <DEDUP_REMOVED lines=23> */
[----:B----4-:R-:W-:-:S07]  /*0170*/  DADD R6, R2, R4 ;  /* 0x0000000002067229 */ /* 0x010fce0000000004 */
[----:B------:R-:W-:Y:S01]  /*0180*/  STG.E.64 desc[UR4][R8.64], R6 ;  /* 0x0000000608007986 */ /* 0x000fe2000c101b04 */
[----:B------:R-:W-:Y:S05]  /*0190*/  EXIT ;  /* 0x000000000000794d */ /* 0x000fea0003800000 */
.L_x_51:
        /* <DEDUP_REMOVED lines=14> */
.L_x_71:


//--------------------- .nv.shared.reserved.0     --------------------------
	.section	.nv.shared.reserved.0,"aw",@nobits
	.weak		__nv_reservedSMEM_offset_0_alias
	.size		__nv_reservedSMEM_offset_0_alias, 0, 64
	.other		__nv_reservedSMEM_offset_0_alias,@"STO_CUDA_RESERVED_SHARED STV_DEFAULT"
__nv_reservedSMEM_offset_0_alias:
	.zero		0
	.zero		64


//--------------------- .nv.constant0._Z8DiagFlatiPdS_ --------------------------
	.section	.nv.constant0._Z8DiagFlatiPdS_,"a",@progbits
	.sectionflags	@""
	.align	4
.nv.constant0._Z8DiagFlatiPdS_:
	.zero		920


//--------------------- .nv.constant0._Z4DiagiPdS_ --------------------------
	.section	.nv.constant0._Z4DiagiPdS_,"a",@progbits
	.sectionflags	@""
	.align	4
.nv.constant0._Z4DiagiPdS_:
	.zero		920


//--------------------- .nv.constant0._Z8absoluteiPdS_ --------------------------
	.section	.nv.constant0._Z8absoluteiPdS_,"a",@progbits
	.sectionflags	@""
	.align	4
.nv.constant0._Z8absoluteiPdS_:
	.zero		920


//--------------------- .nv.constant0._Z3negiPdS_ --------------------------
	.section	.nv.constant0._Z3negiPdS_,"a",@progbits
	.sectionflags	@""
	.align	4
.nv.constant0._Z3negiPdS_:
	.zero		920


//--------------------- .nv.constant0._Z9TransposeiiPKdPd --------------------------
	.section	.nv.constant0._Z9TransposeiiPKdPd,"a",@progbits
	.sectionflags	@""
	.align	4
.nv.constant0._Z9TransposeiiPKdPd:
	.zero		920


//--------------------- .nv.constant0._Z4Dom2iPdS_ --------------------------
	.section	.nv.constant0._Z4Dom2iPdS_,"a",@progbits
	.sectionflags	@""
	.align	4
.nv.constant0._Z4Dom2iPdS_:
	.zero		920


//--------------------- .nv.constant0._Z4Dom1iPd  --------------------------
	.section	.nv.constant0._Z4Dom1iPd,"a",@progbits
	.sectionflags	@""
	.align	4
.nv.constant0._Z4Dom1iPd:
	.zero		912


//--------------------- .nv.constant0._Z8multiplyiiiPdS_S_ --------------------------
	.section	.nv.constant0._Z8multiplyiiiPdS_S_,"a",@progbits
	.sectionflags	@""
	.align	4
.nv.constant0._Z8multiplyiiiPdS_S_:
	.zero		936


//--------------------- .nv.constant0._Z5CrossiiiPdS_S_ --------------------------
	.section	.nv.constant0._Z5CrossiiiPdS_S_,"a",@progbits
	.sectionflags	@""
	.align	4
.nv.constant0._Z5CrossiiiPdS_S_:
	.zero		936


//--------------------- .nv.constant0._Z7IDivideiPdS_ --------------------------
	.section	.nv.constant0._Z7IDivideiPdS_,"a",@progbits
	.sectionflags	@""
	.align	4
.nv.constant0._Z7IDivideiPdS_:
	.zero		920


//--------------------- .nv.constant0._Z6DivideiPdS_S_ --------------------------
	.section	.nv.constant0._Z6DivideiPdS_S_,"a",@progbits
	.sectionflags	@""
	.align	4
.nv.constant0._Z6DivideiPdS_S_:
	.zero		928


//--------------------- .nv.constant0._Z6IMultiiPdS_ --------------------------
	.section	.nv.constant0._Z6IMultiiPdS_,"a",@progbits
	.sectionflags	@""
	.align	4
.nv.constant0._Z6IMultiiPdS_:
	.zero		920


//--------------------- .nv.constant0._Z6RMultiidPdS_ --------------------------
	.section	.nv.constant0._Z6RMultiidPdS_,"a",@progbits
	.sectionflags	@""
	.align	4
.nv.constant0._Z6RMultiidPdS_:
	.zero		928


//--------------------- .nv.constant0._Z5MultiiPdS_S_ --------------------------
	.section	.nv.constant0._Z5MultiiPdS_S_,"a",@progbits
	.sectionflags	@""
	.align	4
.nv.constant0._Z5MultiiPdS_S_:
	.zero		928


//--------------------- .nv.constant0._Z6IRestaiPdS_ --------------------------
	.section	.nv.constant0._Z6IRestaiPdS_,"a",@progbits
	.sectionflags	@""
	.align	4
.nv.constant0._Z6IRestaiPdS_:
	.zero		920


//--------------------- .nv.constant0._Z5RestaiPdS_S_ --------------------------
	.section	.nv.constant0._Z5RestaiPdS_S_,"a",@progbits
	.sectionflags	@""
	.align	4
.nv.constant0._Z5RestaiPdS_S_:
	.zero		928


//--------------------- .nv.constant0._Z5ISumaiPdS_ --------------------------
	.section	.nv.constant0._Z5ISumaiPdS_,"a",@progbits
	.sectionflags	@""
	.align	4
.nv.constant0._Z5ISumaiPdS_:
	.zero		920


//--------------------- .nv.constant0._Z4SumaiPdS_S_ --------------------------
	.section	.nv.constant0._Z4SumaiPdS_S_,"a",@progbits
	.sectionflags	@""
	.align	4
.nv.constant0._Z4SumaiPdS_S_:
	.zero		928


//--------------------- SYMBOLS --------------------------

	.type		.nv.reservedSmem.offset0,@object
	.size		.nv.reservedSmem.offset0,0x4
